//
// Generated by NVIDIA NVVM Compiler
//
// Compiler Build ID: CL-36424714
// Cuda compilation tools, release 13.0, V13.0.88
// Based on NVVM 20.0.0
//

.version 9.0
.target sm_100
.address_size 64

	// .globl	_Z17calculate_weightsPfPcS_S0_iid
// _ZZ17calculate_weightsPfPcS_S0_iidE13block_weights has been demoted

.visible .entry _Z17calculate_weightsPfPcS_S0_iid(
	.param .u64 .ptr .align 1 _Z17calculate_weightsPfPcS_S0_iid_param_0,
	.param .u64 .ptr .align 1 _Z17calculate_weightsPfPcS_S0_iid_param_1,
	.param .u64 .ptr .align 1 _Z17calculate_weightsPfPcS_S0_iid_param_2,
	.param .u64 .ptr .align 1 _Z17calculate_weightsPfPcS_S0_iid_param_3,
	.param .u32 _Z17calculate_weightsPfPcS_S0_iid_param_4,
	.param .u32 _Z17calculate_weightsPfPcS_S0_iid_param_5,
	.param .f64 _Z17calculate_weightsPfPcS_S0_iid_param_6
)
{
	.reg .pred 	%p<25>;
	.reg .b16 	%rs<3>;
	.reg .b32 	%r<100>;
	.reg .b32 	%f<70>;
	.reg .b64 	%rd<23>;
	.reg .b64 	%fd<90>;
	// demoted variable
	.shared .align 4 .b8 _ZZ17calculate_weightsPfPcS_S0_iidE13block_weights[7200];
	ld.param.u64 	%rd5, [_Z17calculate_weightsPfPcS_S0_iid_param_0];
	ld.param.u64 	%rd3, [_Z17calculate_weightsPfPcS_S0_iid_param_1];
	ld.param.u64 	%rd4, [_Z17calculate_weightsPfPcS_S0_iid_param_2];
	ld.param.u64 	%rd6, [_Z17calculate_weightsPfPcS_S0_iid_param_3];
	ld.param.u32 	%r45, [_Z17calculate_weightsPfPcS_S0_iid_param_5];
	ld.param.f64 	%fd2, [_Z17calculate_weightsPfPcS_S0_iid_param_6];
	cvta.to.global.u64 	%rd1, %rd5;
	cvta.to.global.u64 	%rd7, %rd6;
	mov.u32 	%r1, %tid.x;
	mov.u32 	%r2, %ctaid.x;
	mov.u32 	%r46, %ntid.x;
	mad.lo.s32 	%r3, %r2, %r46, %r1;
	cvt.s64.s32 	%rd8, %r3;
	add.s64 	%rd9, %rd7, %rd8;
	ld.global.u8 	%rs1, [%rd9];
	setp.eq.s16 	%p1, %rs1, 1;
	@%p1 bra 	$L__BB0_14;
	setp.lt.s32 	%p2, %r45, 1;
	@%p2 bra 	$L__BB0_27;
	mov.u32 	%r48, _ZZ17calculate_weightsPfPcS_S0_iidE13block_weights;
	mad.lo.s32 	%r4, %r1, 24, %r48;
	and.b32  	%r5, %r45, 15;
	setp.lt.u32 	%p3, %r45, 16;
	mov.b32 	%r92, 0;
	@%p3 bra 	$L__BB0_5;
	and.b32  	%r92, %r45, 2147483632;
	mov.b32 	%r86, 0;
$L__BB0_4:
	.pragma "nounroll";
	shl.b32 	%r50, %r86, 2;
	add.s32 	%r51, %r4, %r50;
	mov.b32 	%r52, 0;
	st.shared.u32 	[%r51], %r52;
	st.shared.u32 	[%r51+4], %r52;
	st.shared.u32 	[%r51+8], %r52;
	st.shared.u32 	[%r51+12], %r52;
	st.shared.u32 	[%r51+16], %r52;
	st.shared.u32 	[%r51+20], %r52;
	st.shared.u32 	[%r51+24], %r52;
	st.shared.u32 	[%r51+28], %r52;
	st.shared.u32 	[%r51+32], %r52;
	st.shared.u32 	[%r51+36], %r52;
	st.shared.u32 	[%r51+40], %r52;
	st.shared.u32 	[%r51+44], %r52;
	st.shared.u32 	[%r51+48], %r52;
	st.shared.u32 	[%r51+52], %r52;
	st.shared.u32 	[%r51+56], %r52;
	st.shared.u32 	[%r51+60], %r52;
	add.s32 	%r86, %r86, 16;
	setp.eq.s32 	%p4, %r86, %r92;
	@%p4 bra 	$L__BB0_5;
	bra.uni 	$L__BB0_4;
$L__BB0_5:
	setp.eq.s32 	%p5, %r5, 0;
	@%p5 bra 	$L__BB0_27;
	and.b32  	%r27, %r45, 7;
	setp.lt.u32 	%p6, %r5, 8;
	@%p6 bra 	$L__BB0_8;
	shl.b32 	%r53, %r92, 2;
	add.s32 	%r54, %r4, %r53;
	mov.b32 	%r55, 0;
	st.shared.u32 	[%r54], %r55;
	st.shared.u32 	[%r54+4], %r55;
	st.shared.u32 	[%r54+8], %r55;
	st.shared.u32 	[%r54+12], %r55;
	st.shared.u32 	[%r54+16], %r55;
	st.shared.u32 	[%r54+20], %r55;
	st.shared.u32 	[%r54+24], %r55;
	st.shared.u32 	[%r54+28], %r55;
	add.s32 	%r92, %r92, 8;
$L__BB0_8:
	setp.eq.s32 	%p7, %r27, 0;
	@%p7 bra 	$L__BB0_27;
	and.b32  	%r30, %r45, 3;
	setp.lt.u32 	%p8, %r27, 4;
	@%p8 bra 	$L__BB0_11;
	shl.b32 	%r56, %r92, 2;
	add.s32 	%r57, %r4, %r56;
	mov.b32 	%r58, 0;
	st.shared.u32 	[%r57], %r58;
	st.shared.u32 	[%r57+4], %r58;
	st.shared.u32 	[%r57+8], %r58;
	st.shared.u32 	[%r57+12], %r58;
	add.s32 	%r92, %r92, 4;
$L__BB0_11:
	setp.eq.s32 	%p9, %r30, 0;
	@%p9 bra 	$L__BB0_27;
	mov.b32 	%r96, 0;
$L__BB0_13:
	.pragma "nounroll";
	shl.b32 	%r60, %r92, 2;
	add.s32 	%r61, %r4, %r60;
	mov.b32 	%r62, 0;
	st.shared.u32 	[%r61], %r62;
	add.s32 	%r92, %r92, 1;
	add.s32 	%r96, %r96, 1;
	setp.ne.s32 	%p10, %r96, %r30;
	@%p10 bra 	$L__BB0_13;
	bra.uni 	$L__BB0_27;
$L__BB0_14:
	setp.lt.s32 	%p11, %r45, 1;
	@%p11 bra 	$L__BB0_27;
	mul.lo.s32 	%r7, %r45, %r3;
	cvta.to.global.u64 	%rd11, %rd3;
	add.s64 	%rd12, %rd11, %rd8;
	ld.global.s8 	%rs2, [%rd12];
	cvt.rn.f64.s16 	%fd1, %rs2;
	mov.u32 	%r64, _ZZ17calculate_weightsPfPcS_S0_iidE13block_weights;
	mad.lo.s32 	%r8, %r1, 24, %r64;
	and.b32  	%r9, %r45, 15;
	setp.lt.u32 	%p12, %r45, 16;
	mov.b32 	%r88, 0;
	@%p12 bra 	$L__BB0_18;
	and.b32  	%r88, %r45, 2147483632;
	mov.b32 	%r85, 0;
$L__BB0_17:
	.pragma "nounroll";
	add.s32 	%r66, %r85, %r7;
	mul.wide.s32 	%rd13, %r66, 4;
	add.s64 	%rd14, %rd1, %rd13;
	ld.global.f32 	%f3, [%rd14];
	cvt.f64.f32 	%fd3, %f3;
	mul.f64 	%fd4, %fd2, %fd3;
	mul.f64 	%fd5, %fd4, %fd1;
	cvt.rn.f32.f64 	%f4, %fd5;
	shl.b32 	%r67, %r85, 2;
	add.s32 	%r68, %r8, %r67;
	st.shared.f32 	[%r68], %f4;
	ld.global.f32 	%f5, [%rd14+4];
	cvt.f64.f32 	%fd6, %f5;
	mul.f64 	%fd7, %fd2, %fd6;
	mul.f64 	%fd8, %fd7, %fd1;
	cvt.rn.f32.f64 	%f6, %fd8;
	st.shared.f32 	[%r68+4], %f6;
	ld.global.f32 	%f7, [%rd14+8];
	cvt.f64.f32 	%fd9, %f7;
	mul.f64 	%fd10, %fd2, %fd9;
	mul.f64 	%fd11, %fd10, %fd1;
	cvt.rn.f32.f64 	%f8, %fd11;
	st.shared.f32 	[%r68+8], %f8;
	ld.global.f32 	%f9, [%rd14+12];
	cvt.f64.f32 	%fd12, %f9;
	mul.f64 	%fd13, %fd2, %fd12;
	mul.f64 	%fd14, %fd13, %fd1;
	cvt.rn.f32.f64 	%f10, %fd14;
	st.shared.f32 	[%r68+12], %f10;
	ld.global.f32 	%f11, [%rd14+16];
	cvt.f64.f32 	%fd15, %f11;
	mul.f64 	%fd16, %fd2, %fd15;
	mul.f64 	%fd17, %fd16, %fd1;
	cvt.rn.f32.f64 	%f12, %fd17;
	st.shared.f32 	[%r68+16], %f12;
	ld.global.f32 	%f13, [%rd14+20];
	cvt.f64.f32 	%fd18, %f13;
	mul.f64 	%fd19, %fd2, %fd18;
	mul.f64 	%fd20, %fd19, %fd1;
	cvt.rn.f32.f64 	%f14, %fd20;
	st.shared.f32 	[%r68+20], %f14;
	ld.global.f32 	%f15, [%rd14+24];
	cvt.f64.f32 	%fd21, %f15;
	mul.f64 	%fd22, %fd2, %fd21;
	mul.f64 	%fd23, %fd22, %fd1;
	cvt.rn.f32.f64 	%f16, %fd23;
	st.shared.f32 	[%r68+24], %f16;
	ld.global.f32 	%f17, [%rd14+28];
	cvt.f64.f32 	%fd24, %f17;
	mul.f64 	%fd25, %fd2, %fd24;
	mul.f64 	%fd26, %fd25, %fd1;
	cvt.rn.f32.f64 	%f18, %fd26;
	st.shared.f32 	[%r68+28], %f18;
	ld.global.f32 	%f19, [%rd14+32];
	cvt.f64.f32 	%fd27, %f19;
	mul.f64 	%fd28, %fd2, %fd27;
	mul.f64 	%fd29, %fd28, %fd1;
	cvt.rn.f32.f64 	%f20, %fd29;
	st.shared.f32 	[%r68+32], %f20;
	ld.global.f32 	%f21, [%rd14+36];
	cvt.f64.f32 	%fd30, %f21;
	mul.f64 	%fd31, %fd2, %fd30;
	mul.f64 	%fd32, %fd31, %fd1;
	cvt.rn.f32.f64 	%f22, %fd32;
	st.shared.f32 	[%r68+36], %f22;
	ld.global.f32 	%f23, [%rd14+40];
	cvt.f64.f32 	%fd33, %f23;
	mul.f64 	%fd34, %fd2, %fd33;
	mul.f64 	%fd35, %fd34, %fd1;
	cvt.rn.f32.f64 	%f24, %fd35;
	st.shared.f32 	[%r68+40], %f24;
	ld.global.f32 	%f25, [%rd14+44];
	cvt.f64.f32 	%fd36, %f25;
	mul.f64 	%fd37, %fd2, %fd36;
	mul.f64 	%fd38, %fd37, %fd1;
	cvt.rn.f32.f64 	%f26, %fd38;
	st.shared.f32 	[%r68+44], %f26;
	ld.global.f32 	%f27, [%rd14+48];
	cvt.f64.f32 	%fd39, %f27;
	mul.f64 	%fd40, %fd2, %fd39;
	mul.f64 	%fd41, %fd40, %fd1;
	cvt.rn.f32.f64 	%f28, %fd41;
	st.shared.f32 	[%r68+48], %f28;
	ld.global.f32 	%f29, [%rd14+52];
	cvt.f64.f32 	%fd42, %f29;
	mul.f64 	%fd43, %fd2, %fd42;
	mul.f64 	%fd44, %fd43, %fd1;
	cvt.rn.f32.f64 	%f30, %fd44;
	st.shared.f32 	[%r68+52], %f30;
	ld.global.f32 	%f31, [%rd14+56];
	cvt.f64.f32 	%fd45, %f31;
	mul.f64 	%fd46, %fd2, %fd45;
	mul.f64 	%fd47, %fd46, %fd1;
	cvt.rn.f32.f64 	%f32, %fd47;
	st.shared.f32 	[%r68+56], %f32;
	ld.global.f32 	%f33, [%rd14+60];
	cvt.f64.f32 	%fd48, %f33;
	mul.f64 	%fd49, %fd2, %fd48;
	mul.f64 	%fd50, %fd49, %fd1;
	cvt.rn.f32.f64 	%f34, %fd50;
	st.shared.f32 	[%r68+60], %f34;
	add.s32 	%r85, %r85, 16;
	setp.eq.s32 	%p13, %r85, %r88;
	@%p13 bra 	$L__BB0_18;
	bra.uni 	$L__BB0_17;
$L__BB0_18:
	setp.eq.s32 	%p14, %r9, 0;
	@%p14 bra 	$L__BB0_27;
	and.b32  	%r16, %r45, 7;
	setp.lt.u32 	%p15, %r9, 8;
	@%p15 bra 	$L__BB0_21;
	add.s32 	%r69, %r88, %r7;
	mul.wide.s32 	%rd15, %r69, 4;
	add.s64 	%rd16, %rd1, %rd15;
	ld.global.f32 	%f35, [%rd16];
	cvt.f64.f32 	%fd51, %f35;
	mul.f64 	%fd52, %fd2, %fd51;
	mul.f64 	%fd53, %fd52, %fd1;
	cvt.rn.f32.f64 	%f36, %fd53;
	shl.b32 	%r70, %r88, 2;
	add.s32 	%r71, %r8, %r70;
	st.shared.f32 	[%r71], %f36;
	ld.global.f32 	%f37, [%rd16+4];
	cvt.f64.f32 	%fd54, %f37;
	mul.f64 	%fd55, %fd2, %fd54;
	mul.f64 	%fd56, %fd55, %fd1;
	cvt.rn.f32.f64 	%f38, %fd56;
	st.shared.f32 	[%r71+4], %f38;
	ld.global.f32 	%f39, [%rd16+8];
	cvt.f64.f32 	%fd57, %f39;
	mul.f64 	%fd58, %fd2, %fd57;
	mul.f64 	%fd59, %fd58, %fd1;
	cvt.rn.f32.f64 	%f40, %fd59;
	st.shared.f32 	[%r71+8], %f40;
	ld.global.f32 	%f41, [%rd16+12];
	cvt.f64.f32 	%fd60, %f41;
	mul.f64 	%fd61, %fd2, %fd60;
	mul.f64 	%fd62, %fd61, %fd1;
	cvt.rn.f32.f64 	%f42, %fd62;
	st.shared.f32 	[%r71+12], %f42;
	ld.global.f32 	%f43, [%rd16+16];
	cvt.f64.f32 	%fd63, %f43;
	mul.f64 	%fd64, %fd2, %fd63;
	mul.f64 	%fd65, %fd64, %fd1;
	cvt.rn.f32.f64 	%f44, %fd65;
	st.shared.f32 	[%r71+16], %f44;
	ld.global.f32 	%f45, [%rd16+20];
	cvt.f64.f32 	%fd66, %f45;
	mul.f64 	%fd67, %fd2, %fd66;
	mul.f64 	%fd68, %fd67, %fd1;
	cvt.rn.f32.f64 	%f46, %fd68;
	st.shared.f32 	[%r71+20], %f46;
	ld.global.f32 	%f47, [%rd16+24];
	cvt.f64.f32 	%fd69, %f47;
	mul.f64 	%fd70, %fd2, %fd69;
	mul.f64 	%fd71, %fd70, %fd1;
	cvt.rn.f32.f64 	%f48, %fd71;
	st.shared.f32 	[%r71+24], %f48;
	ld.global.f32 	%f49, [%rd16+28];
	cvt.f64.f32 	%fd72, %f49;
	mul.f64 	%fd73, %fd2, %fd72;
	mul.f64 	%fd74, %fd73, %fd1;
	cvt.rn.f32.f64 	%f50, %fd74;
	st.shared.f32 	[%r71+28], %f50;
	add.s32 	%r88, %r88, 8;
$L__BB0_21:
	setp.eq.s32 	%p16, %r16, 0;
	@%p16 bra 	$L__BB0_27;
	and.b32  	%r19, %r45, 3;
	setp.lt.u32 	%p17, %r16, 4;
	@%p17 bra 	$L__BB0_24;
	add.s32 	%r72, %r88, %r7;
	mul.wide.s32 	%rd17, %r72, 4;
	add.s64 	%rd18, %rd1, %rd17;
	ld.global.f32 	%f51, [%rd18];
	cvt.f64.f32 	%fd75, %f51;
	mul.f64 	%fd76, %fd2, %fd75;
	mul.f64 	%fd77, %fd76, %fd1;
	cvt.rn.f32.f64 	%f52, %fd77;
	shl.b32 	%r73, %r88, 2;
	add.s32 	%r74, %r8, %r73;
	st.shared.f32 	[%r74], %f52;
	ld.global.f32 	%f53, [%rd18+4];
	cvt.f64.f32 	%fd78, %f53;
	mul.f64 	%fd79, %fd2, %fd78;
	mul.f64 	%fd80, %fd79, %fd1;
	cvt.rn.f32.f64 	%f54, %fd80;
	st.shared.f32 	[%r74+4], %f54;
	ld.global.f32 	%f55, [%rd18+8];
	cvt.f64.f32 	%fd81, %f55;
	mul.f64 	%fd82, %fd2, %fd81;
	mul.f64 	%fd83, %fd82, %fd1;
	cvt.rn.f32.f64 	%f56, %fd83;
	st.shared.f32 	[%r74+8], %f56;
	ld.global.f32 	%f57, [%rd18+12];
	cvt.f64.f32 	%fd84, %f57;
	mul.f64 	%fd85, %fd2, %fd84;
	mul.f64 	%fd86, %fd85, %fd1;
	cvt.rn.f32.f64 	%f58, %fd86;
	st.shared.f32 	[%r74+12], %f58;
	add.s32 	%r88, %r88, 4;
$L__BB0_24:
	setp.eq.s32 	%p18, %r19, 0;
	@%p18 bra 	$L__BB0_27;
	mov.b32 	%r91, 0;
$L__BB0_26:
	.pragma "nounroll";
	add.s32 	%r76, %r88, %r7;
	mul.wide.s32 	%rd19, %r76, 4;
	add.s64 	%rd20, %rd1, %rd19;
	ld.global.f32 	%f59, [%rd20];
	cvt.f64.f32 	%fd87, %f59;
	mul.f64 	%fd88, %fd2, %fd87;
	mul.f64 	%fd89, %fd88, %fd1;
	cvt.rn.f32.f64 	%f60, %fd89;
	shl.b32 	%r77, %r88, 2;
	add.s32 	%r78, %r8, %r77;
	st.shared.f32 	[%r78], %f60;
	add.s32 	%r88, %r88, 1;
	add.s32 	%r91, %r91, 1;
	setp.eq.s32 	%p19, %r91, %r19;
	@%p19 bra 	$L__BB0_27;
	bra.uni 	$L__BB0_26;
$L__BB0_27:
	bar.sync 	0;
	setp.ne.s32 	%p20, %r1, 1;
	setp.lt.s32 	%p21, %r45, 1;
	or.pred  	%p22, %p20, %p21;
	@%p22 bra 	$L__BB0_32;
	mul.lo.s32 	%r37, %r45, %r2;
	cvta.to.global.u64 	%rd2, %rd4;
	mov.b32 	%r97, 0;
	mov.u32 	%r82, _ZZ17calculate_weightsPfPcS_S0_iidE13block_weights;
$L__BB0_29:
	shl.b32 	%r81, %r97, 2;
	add.s32 	%r83, %r82, %r81;
	add.s32 	%r98, %r83, 48;
	mov.f32 	%f69, 0f00000000;
	mov.b32 	%r99, 48;
$L__BB0_30:
	ld.shared.f32 	%f62, [%r98+-48];
	add.f32 	%f63, %f69, %f62;
	ld.shared.f32 	%f64, [%r98+-24];
	add.f32 	%f65, %f63, %f64;
	ld.shared.f32 	%f66, [%r98];
	add.f32 	%f67, %f65, %f66;
	ld.shared.f32 	%f68, [%r98+24];
	add.f32 	%f69, %f67, %f68;
	add.s32 	%r99, %r99, 96;
	add.s32 	%r98, %r98, 96;
	setp.ne.s32 	%p23, %r99, 7248;
	@%p23 bra 	$L__BB0_30;
	add.s32 	%r84, %r97, %r37;
	mul.wide.u32 	%rd21, %r84, 4;
	add.s64 	%rd22, %rd2, %rd21;
	st.global.f32 	[%rd22], %f69;
	add.s32 	%r97, %r97, 1;
	setp.ne.s32 	%p24, %r97, %r45;
	@%p24 bra 	$L__BB0_29;
$L__BB0_32:
	ret;

}
	// .globl	_Z8classifyPfPcS_S0_PiS1_i
.visible .entry _Z8classifyPfPcS_S0_PiS1_i(
	.param .u64 .ptr .align 1 _Z8classifyPfPcS_S0_PiS1_i_param_0,
	.param .u64 .ptr .align 1 _Z8classifyPfPcS_S0_PiS1_i_param_1,
	.param .u64 .ptr .align 1 _Z8classifyPfPcS_S0_PiS1_i_param_2,
	.param .u64 .ptr .align 1 _Z8classifyPfPcS_S0_PiS1_i_param_3,
	.param .u64 .ptr .align 1 _Z8classifyPfPcS_S0_PiS1_i_param_4,
	.param .u64 .ptr .align 1 _Z8classifyPfPcS_S0_PiS1_i_param_5,
	.param .u32 _Z8classifyPfPcS_S0_PiS1_i_param_6
)
{
	.reg .pred 	%p<12>;
	.reg .b16 	%rs<3>;
	.reg .b32 	%r<39>;
	.reg .b32 	%f<114>;
	.reg .b64 	%rd<41>;

	ld.param.u64 	%rd14, [_Z8classifyPfPcS_S0_PiS1_i_param_0];
	ld.param.u64 	%rd12, [_Z8classifyPfPcS_S0_PiS1_i_param_1];
	ld.param.u64 	%rd15, [_Z8classifyPfPcS_S0_PiS1_i_param_2];
	ld.param.u64 	%rd13, [_Z8classifyPfPcS_S0_PiS1_i_param_3];
	ld.param.u64 	%rd16, [_Z8classifyPfPcS_S0_PiS1_i_param_4];
	ld.param.u64 	%rd17, [_Z8classifyPfPcS_S0_PiS1_i_param_5];
	ld.param.u32 	%r23, [_Z8classifyPfPcS_S0_PiS1_i_param_6];
	cvta.to.global.u64 	%rd1, %rd15;
	cvta.to.global.u64 	%rd2, %rd14;
	cvta.to.global.u64 	%rd18, %rd16;
	cvta.to.global.u64 	%rd19, %rd17;
	mov.u32 	%r24, %ctaid.x;
	mov.u32 	%r25, %ntid.x;
	mov.u32 	%r26, %tid.x;
	mad.lo.s32 	%r1, %r24, %r25, %r26;
	mul.wide.s32 	%rd20, %r1, 4;
	add.s64 	%rd3, %rd19, %rd20;
	mov.b32 	%r27, 0;
	st.global.u32 	[%rd3], %r27;
	add.s64 	%rd4, %rd18, %rd20;
	st.global.u32 	[%rd4], %r27;
	bar.sync 	0;
	setp.lt.s32 	%p1, %r23, 1;
	mov.f32 	%f113, 0f00000000;
	@%p1 bra 	$L__BB1_13;
	mul.lo.s32 	%r2, %r23, %r1;
	and.b32  	%r3, %r23, 15;
	setp.lt.u32 	%p2, %r23, 16;
	mov.f32 	%f113, 0f00000000;
	mov.b32 	%r35, 0;
	@%p2 bra 	$L__BB1_4;
	and.b32  	%r35, %r23, 2147483632;
	neg.s32 	%r33, %r35;
	add.s64 	%rd5, %rd2, 32;
	add.s64 	%rd39, %rd1, 32;
	mov.f32 	%f113, 0f00000000;
	mov.u32 	%r32, %r2;
$L__BB1_3:
	.pragma "nounroll";
	mul.wide.s32 	%rd21, %r32, 4;
	add.s64 	%rd22, %rd5, %rd21;
	ld.global.f32 	%f18, [%rd22+-32];
	ld.global.f32 	%f19, [%rd39+-32];
	fma.rn.f32 	%f20, %f18, %f19, %f113;
	ld.global.f32 	%f21, [%rd22+-28];
	ld.global.f32 	%f22, [%rd39+-28];
	fma.rn.f32 	%f23, %f21, %f22, %f20;
	ld.global.f32 	%f24, [%rd22+-24];
	ld.global.f32 	%f25, [%rd39+-24];
	fma.rn.f32 	%f26, %f24, %f25, %f23;
	ld.global.f32 	%f27, [%rd22+-20];
	ld.global.f32 	%f28, [%rd39+-20];
	fma.rn.f32 	%f29, %f27, %f28, %f26;
	ld.global.f32 	%f30, [%rd22+-16];
	ld.global.f32 	%f31, [%rd39+-16];
	fma.rn.f32 	%f32, %f30, %f31, %f29;
	ld.global.f32 	%f33, [%rd22+-12];
	ld.global.f32 	%f34, [%rd39+-12];
	fma.rn.f32 	%f35, %f33, %f34, %f32;
	ld.global.f32 	%f36, [%rd22+-8];
	ld.global.f32 	%f37, [%rd39+-8];
	fma.rn.f32 	%f38, %f36, %f37, %f35;
	ld.global.f32 	%f39, [%rd22+-4];
	ld.global.f32 	%f40, [%rd39+-4];
	fma.rn.f32 	%f41, %f39, %f40, %f38;
	ld.global.f32 	%f42, [%rd22];
	ld.global.f32 	%f43, [%rd39];
	fma.rn.f32 	%f44, %f42, %f43, %f41;
	ld.global.f32 	%f45, [%rd22+4];
	ld.global.f32 	%f46, [%rd39+4];
	fma.rn.f32 	%f47, %f45, %f46, %f44;
	ld.global.f32 	%f48, [%rd22+8];
	ld.global.f32 	%f49, [%rd39+8];
	fma.rn.f32 	%f50, %f48, %f49, %f47;
	ld.global.f32 	%f51, [%rd22+12];
	ld.global.f32 	%f52, [%rd39+12];
	fma.rn.f32 	%f53, %f51, %f52, %f50;
	ld.global.f32 	%f54, [%rd22+16];
	ld.global.f32 	%f55, [%rd39+16];
	fma.rn.f32 	%f56, %f54, %f55, %f53;
	ld.global.f32 	%f57, [%rd22+20];
	ld.global.f32 	%f58, [%rd39+20];
	fma.rn.f32 	%f59, %f57, %f58, %f56;
	ld.global.f32 	%f60, [%rd22+24];
	ld.global.f32 	%f61, [%rd39+24];
	fma.rn.f32 	%f62, %f60, %f61, %f59;
	ld.global.f32 	%f63, [%rd22+28];
	ld.global.f32 	%f64, [%rd39+28];
	fma.rn.f32 	%f113, %f63, %f64, %f62;
	add.s32 	%r33, %r33, 16;
	add.s32 	%r32, %r32, 16;
	add.s64 	%rd39, %rd39, 64;
	setp.ne.s32 	%p3, %r33, 0;
	@%p3 bra 	$L__BB1_3;
$L__BB1_4:
	setp.eq.s32 	%p4, %r3, 0;
	@%p4 bra 	$L__BB1_13;
	and.b32  	%r11, %r23, 7;
	setp.lt.u32 	%p5, %r3, 8;
	@%p5 bra 	$L__BB1_7;
	add.s32 	%r29, %r35, %r2;
	mul.wide.s32 	%rd23, %r29, 4;
	add.s64 	%rd24, %rd2, %rd23;
	ld.global.f32 	%f66, [%rd24];
	mul.wide.u32 	%rd25, %r35, 4;
	add.s64 	%rd26, %rd1, %rd25;
	ld.global.f32 	%f67, [%rd26];
	fma.rn.f32 	%f68, %f66, %f67, %f113;
	ld.global.f32 	%f69, [%rd24+4];
	ld.global.f32 	%f70, [%rd26+4];
	fma.rn.f32 	%f71, %f69, %f70, %f68;
	ld.global.f32 	%f72, [%rd24+8];
	ld.global.f32 	%f73, [%rd26+8];
	fma.rn.f32 	%f74, %f72, %f73, %f71;
	ld.global.f32 	%f75, [%rd24+12];
	ld.global.f32 	%f76, [%rd26+12];
	fma.rn.f32 	%f77, %f75, %f76, %f74;
	ld.global.f32 	%f78, [%rd24+16];
	ld.global.f32 	%f79, [%rd26+16];
	fma.rn.f32 	%f80, %f78, %f79, %f77;
	ld.global.f32 	%f81, [%rd24+20];
	ld.global.f32 	%f82, [%rd26+20];
	fma.rn.f32 	%f83, %f81, %f82, %f80;
	ld.global.f32 	%f84, [%rd24+24];
	ld.global.f32 	%f85, [%rd26+24];
	fma.rn.f32 	%f86, %f84, %f85, %f83;
	ld.global.f32 	%f87, [%rd24+28];
	ld.global.f32 	%f88, [%rd26+28];
	fma.rn.f32 	%f113, %f87, %f88, %f86;
	add.s32 	%r35, %r35, 8;
$L__BB1_7:
	setp.eq.s32 	%p6, %r11, 0;
	@%p6 bra 	$L__BB1_13;
	and.b32  	%r14, %r23, 3;
	setp.lt.u32 	%p7, %r11, 4;
	@%p7 bra 	$L__BB1_10;
	add.s32 	%r30, %r35, %r2;
	mul.wide.s32 	%rd27, %r30, 4;
	add.s64 	%rd28, %rd2, %rd27;
	ld.global.f32 	%f90, [%rd28];
	mul.wide.u32 	%rd29, %r35, 4;
	add.s64 	%rd30, %rd1, %rd29;
	ld.global.f32 	%f91, [%rd30];
	fma.rn.f32 	%f92, %f90, %f91, %f113;
	ld.global.f32 	%f93, [%rd28+4];
	ld.global.f32 	%f94, [%rd30+4];
	fma.rn.f32 	%f95, %f93, %f94, %f92;
	ld.global.f32 	%f96, [%rd28+8];
	ld.global.f32 	%f97, [%rd30+8];
	fma.rn.f32 	%f98, %f96, %f97, %f95;
	ld.global.f32 	%f99, [%rd28+12];
	ld.global.f32 	%f100, [%rd30+12];
	fma.rn.f32 	%f113, %f99, %f100, %f98;
	add.s32 	%r35, %r35, 4;
$L__BB1_10:
	setp.eq.s32 	%p8, %r14, 0;
	@%p8 bra 	$L__BB1_13;
	mul.wide.u32 	%rd31, %r35, 4;
	add.s64 	%rd40, %rd1, %rd31;
	add.s32 	%r38, %r35, %r2;
	neg.s32 	%r37, %r14;
$L__BB1_12:
	.pragma "nounroll";
	mul.wide.s32 	%rd32, %r38, 4;
	add.s64 	%rd33, %rd2, %rd32;
	ld.global.f32 	%f101, [%rd33];
	ld.global.f32 	%f102, [%rd40];
	fma.rn.f32 	%f113, %f101, %f102, %f113;
	add.s64 	%rd40, %rd40, 4;
	add.s32 	%r38, %r38, 1;
	add.s32 	%r37, %r37, 1;
	setp.ne.s32 	%p9, %r37, 0;
	@%p9 bra 	$L__BB1_12;
$L__BB1_13:
	cvt.s64.s32 	%rd34, %r1;
	cvta.to.global.u64 	%rd35, %rd12;
	add.s64 	%rd36, %rd35, %rd34;
	ld.global.s8 	%rs1, [%rd36];
	cvt.rn.f32.s16 	%f103, %rs1;
	mul.f32 	%f104, %f113, %f103;
	setp.gtu.f32 	%p10, %f104, 0f00000000;
	setp.le.f32 	%p11, %f104, 0f00000000;
	selp.u16 	%rs2, 1, 0, %p11;
	cvta.to.global.u64 	%rd37, %rd13;
	add.s64 	%rd38, %rd37, %rd34;
	st.global.u8 	[%rd38], %rs2;
	@%p10 bra 	$L__BB1_15;
	mov.b32 	%r31, 1;
	st.global.u32 	[%rd3], %r31;
	st.global.u32 	[%rd4], %r31;
$L__BB1_15:
	ret;

}


// ===== COMPILED SASS (sm_100) =====

	.target	sm_100

	.elftype	@"ET_EXEC"


//--------------------- .note.nv.tkinfo           --------------------------
	.section	.note.nv.tkinfo,"",@"SHT_NOTE"
	.sectionflags	@"SHF_NOTE_NV_TKINFO"
	.tkinfo
        /*0018*/ 	.word	0x00000002
        /*0030*/ 	.string	""
        /*0030*/ 	.string	"ptxas"
        /*0030*/ 	.string	"Cuda compilation tools, release 13.0, V13.0.88"
        /*0030*/ 	.string	"Build cuda_13.0.r13.0/compiler.36424714_0"
        /*0030*/ 	.string	"-arch sm_100 -m 64 "



//--------------------- .note.nv.cuinfo           --------------------------
	.section	.note.nv.cuinfo,"",@"SHT_NOTE"
	.sectionflags	@"SHF_NOTE_NV_CUINFO"
        /*0018*/ 	.short	0x0002
        /*001a*/ 	.short	0x0064
        /*001c*/ 	.short	0x0082
	.zero		2


//--------------------- .nv.info                  --------------------------
	.section	.nv.info,"",@"SHT_CUDA_INFO"
	.align	4


	//----- nvinfo : EIATTR_REGCOUNT
	.align		4
        /*0000*/ 	.byte	0x04, 0x2f
        /*0002*/ 	.short	(.L_1 - .L_0)
	.align		4
.L_0:
        /*0004*/ 	.word	index@(_Z17calculate_weightsPfPcS_S0_iid)
        /*0008*/ 	.word	0x00000020


	//----- nvinfo : EIATTR_FRAME_SIZE
	.align		4
.L_1:
        /*000c*/ 	.byte	0x04, 0x11
        /*000e*/ 	.short	(.L_3 - .L_2)
	.align		4
.L_2:
        /*0010*/ 	.word	index@(_Z17calculate_weightsPfPcS_S0_iid)
        /*0014*/ 	.word	0x00000000


	//----- nvinfo : EIATTR_REGCOUNT
	.align		4
.L_3:
        /*0018*/ 	.byte	0x04, 0x2f
        /*001a*/ 	.short	(.L_5 - .L_4)
	.align		4
.L_4:
        /*001c*/ 	.word	index@(_Z8classifyPfPcS_S0_PiS1_i)
        /*0020*/ 	.word	0x0000001f


	//----- nvinfo : EIATTR_FRAME_SIZE
	.align		4
.L_5:
        /*0024*/ 	.byte	0x04, 0x11
        /*0026*/ 	.short	(.L_7 - .L_6)
	.align		4
.L_6:
        /*0028*/ 	.word	index@(_Z8classifyPfPcS_S0_PiS1_i)
        /*002c*/ 	.word	0x00000000


	//----- nvinfo : EIATTR_MIN_STACK_SIZE
	.align		4
.L_7:
        /*0030*/ 	.byte	0x04, 0x12
        /*0032*/ 	.short	(.L_9 - .L_8)
	.align		4
.L_8:
        /*0034*/ 	.word	index@(_Z8classifyPfPcS_S0_PiS1_i)
        /*0038*/ 	.word	0x00000000


	//----- nvinfo : EIATTR_MIN_STACK_SIZE
	.align		4
.L_9:
        /*003c*/ 	.byte	0x04, 0x12
        /*003e*/ 	.short	(.L_11 - .L_10)
	.align		4
.L_10:
        /*0040*/ 	.word	index@(_Z17calculate_weightsPfPcS_S0_iid)
        /*0044*/ 	.word	0x00000000
.L_11:


//--------------------- .nv.compat                --------------------------
	.section	.nv.compat,"",@"SHT_CUDA_COMPAT_INFO"
	.align	4
        /*0000*/ 	.byte	0x02, 0x09, 0x00, 0x00, 0x02, 0x02, 0x01, 0x00, 0x02, 0x05, 0x05, 0x00, 0x03, 0x07, 0x01, 0x01
        /*0010*/ 	.byte	0x02, 0x03, 0x00, 0x00, 0x02, 0x06, 0x01, 0x00, 0x04, 0x0b, 0x08, 0x00, 0x01, 0x00, 0x00, 0x00
        /*0020*/ 	.byte	0x00, 0x00, 0x00, 0x00


//--------------------- .nv.info._Z8classifyPfPcS_S0_PiS1_i --------------------------
	.section	.nv.info._Z8classifyPfPcS_S0_PiS1_i,"",@"SHT_CUDA_INFO"
	.sectionflags	@""
	.align	4


	//----- nvinfo : EIATTR_CUDA_API_VERSION
	.align		4
        /*0000*/ 	.byte	0x04, 0x37
        /*0002*/ 	.short	(.L_13 - .L_12)
.L_12:
        /*0004*/ 	.word	0x00000082


	//----- nvinfo : EIATTR_KPARAM_INFO
	.align		4
.L_13:
        /*0008*/ 	.byte	0x04, 0x17
        /*000a*/ 	.short	(.L_15 - .L_14)
.L_14:
        /*000c*/ 	.word	0x00000000
        /*0010*/ 	.short	0x0006
        /*0012*/ 	.short	0x0030
        /*0014*/ 	.byte	0x00, 0xf0, 0x11, 0x00


	//----- nvinfo : EIATTR_KPARAM_INFO
	.align		4
.L_15:
        /*0018*/ 	.byte	0x04, 0x17
        /*001a*/ 	.short	(.L_17 - .L_16)
.L_16:
        /*001c*/ 	.word	0x00000000
        /*0020*/ 	.short	0x0005
        /*0022*/ 	.short	0x0028
        /*0024*/ 	.byte	0x00, 0xf5, 0x21, 0x00


	//----- nvinfo : EIATTR_KPARAM_INFO
	.align		4
.L_17:
        /*0028*/ 	.byte	0x04, 0x17
        /*002a*/ 	.short	(.L_19 - .L_18)
.L_18:
        /*002c*/ 	.word	0x00000000
        /*0030*/ 	.short	0x0004
        /*0032*/ 	.short	0x0020
        /*0034*/ 	.byte	0x00, 0xf5, 0x21, 0x00


	//----- nvinfo : EIATTR_KPARAM_INFO
	.align		4
.L_19:
        /*0038*/ 	.byte	0x04, 0x17
        /*003a*/ 	.short	(.L_21 - .L_20)
.L_20:
        /*003c*/ 	.word	0x00000000
        /*0040*/ 	.short	0x0003
        /*0042*/ 	.short	0x0018
        /*0044*/ 	.byte	0x00, 0xf5, 0x21, 0x00


	//----- nvinfo : EIATTR_KPARAM_INFO
	.align		4
.L_21:
        /*0048*/ 	.byte	0x04, 0x17
        /*004a*/ 	.short	(.L_23 - .L_22)
.L_22:
        /*004c*/ 	.word	0x00000000
        /*0050*/ 	.short	0x0002
        /*0052*/ 	.short	0x0010
        /*0054*/ 	.byte	0x00, 0xf5, 0x21, 0x00


	//----- nvinfo : EIATTR_KPARAM_INFO
	.align		4
.L_23:
        /*0058*/ 	.byte	0x04, 0x17
        /*005a*/ 	.short	(.L_25 - .L_24)
.L_24:
        /*005c*/ 	.word	0x00000000
        /*0060*/ 	.short	0x0001
        /*0062*/ 	.short	0x0008
        /*0064*/ 	.byte	0x00, 0xf5, 0x21, 0x00


	//----- nvinfo : EIATTR_KPARAM_INFO
	.align		4
.L_25:
        /*0068*/ 	.byte	0x04, 0x17
        /*006a*/ 	.short	(.L_27 - .L_26)
.L_26:
        /*006c*/ 	.word	0x00000000
        /*0070*/ 	.short	0x0000
        /*0072*/ 	.short	0x0000
        /*0074*/ 	.byte	0x00, 0xf5, 0x21, 0x00


	//----- nvinfo : EIATTR_SPARSE_MMA_MASK
	.align		4
.L_27:
        /*0078*/ 	.byte	0x03, 0x50
        /*007a*/ 	.short	0x0000


	//----- nvinfo : EIATTR_MAXREG_COUNT
	.align		4
        /*007c*/ 	.byte	0x03, 0x1b
        /*007e*/ 	.short	0x00ff


	//----- nvinfo : EIATTR_NUM_BARRIERS
	.align		4
        /*0080*/ 	.byte	0x02, 0x4c
        /*0082*/ 	.byte	0x01
	.zero		1


	//----- nvinfo : EIATTR_MERCURY_ISA_VERSION
	.align		4
        /*0084*/ 	.byte	0x03, 0x5f
        /*0086*/ 	.short	0x0101


	//----- nvinfo : EIATTR_VRC_CTA_INIT_COUNT
	.align		4
        /*0088*/ 	.byte	0x02, 0x4a
	.zero		1
	.zero		1


	//----- nvinfo : EIATTR_EXIT_INSTR_OFFSETS
	.align		4
        /*008c*/ 	.byte	0x04, 0x1c
        /*008e*/ 	.short	(.L_29 - .L_28)


	//   ....[0]....
.L_28:
        /*0090*/ 	.word	0x00000ba0


	//   ....[1]....
        /*0094*/ 	.word	0x00000be0


	//----- nvinfo : EIATTR_CBANK_PARAM_SIZE
	.align		4
.L_29:
        /*0098*/ 	.byte	0x03, 0x19
        /*009a*/ 	.short	0x0034


	//----- nvinfo : EIATTR_PARAM_CBANK
	.align		4
        /*009c*/ 	.byte	0x04, 0x0a
        /*009e*/ 	.short	(.L_31 - .L_30)
	.align		4
.L_30:
        /*00a0*/ 	.word	index@(.nv.constant0._Z8classifyPfPcS_S0_PiS1_i)
        /*00a4*/ 	.short	0x0380
        /*00a6*/ 	.short	0x0034


	//----- nvinfo : EIATTR_SW_WAR
	.align		4
.L_31:
        /*00a8*/ 	.byte	0x04, 0x36
        /*00aa*/ 	.short	(.L_33 - .L_32)
.L_32:
        /*00ac*/ 	.word	0x00000008
.L_33:


//--------------------- .nv.info._Z17calculate_weightsPfPcS_S0_iid --------------------------
	.section	.nv.info._Z17calculate_weightsPfPcS_S0_iid,"",@"SHT_CUDA_INFO"
	.sectionflags	@""
	.align	4


	//----- nvinfo : EIATTR_CUDA_API_VERSION
	.align		4
        /*0000*/ 	.byte	0x04, 0x37
        /*0002*/ 	.short	(.L_35 - .L_34)
.L_34:
        /*0004*/ 	.word	0x00000082


	//----- nvinfo : EIATTR_KPARAM_INFO
	.align		4
.L_35:
        /*0008*/ 	.byte	0x04, 0x17
        /*000a*/ 	.short	(.L_37 - .L_36)
.L_36:
        /*000c*/ 	.word	0x00000000
        /*0010*/ 	.short	0x0006
        /*0012*/ 	.short	0x0028
        /*0014*/ 	.byte	0x00, 0xf0, 0x21, 0x00


	//----- nvinfo : EIATTR_KPARAM_INFO
	.align		4
.L_37:
        /*0018*/ 	.byte	0x04, 0x17
        /*001a*/ 	.short	(.L_39 - .L_38)
.L_38:
        /*001c*/ 	.word	0x00000000
        /*0020*/ 	.short	0x0005
        /*0022*/ 	.short	0x0024
        /*0024*/ 	.byte	0x00, 0xf0, 0x11, 0x00


	//----- nvinfo : EIATTR_KPARAM_INFO
	.align		4
.L_39:
        /*0028*/ 	.byte	0x04, 0x17
        /*002a*/ 	.short	(.L_41 - .L_40)
.L_40:
        /*002c*/ 	.word	0x00000000
        /*0030*/ 	.short	0x0004
        /*0032*/ 	.short	0x0020
        /*0034*/ 	.byte	0x00, 0xf0, 0x11, 0x00


	//----- nvinfo : EIATTR_KPARAM_INFO
	.align		4
.L_41:
        /*0038*/ 	.byte	0x04, 0x17
        /*003a*/ 	.short	(.L_43 - .L_42)
.L_42:
        /*003c*/ 	.word	0x00000000
        /*0040*/ 	.short	0x0003
        /*0042*/ 	.short	0x0018
        /*0044*/ 	.byte	0x00, 0xf5, 0x21, 0x00


	//----- nvinfo : EIATTR_KPARAM_INFO
	.align		4
.L_43:
        /*0048*/ 	.byte	0x04, 0x17
        /*004a*/ 	.short	(.L_45 - .L_44)
.L_44:
        /*004c*/ 	.word	0x00000000
        /*0050*/ 	.short	0x0002
        /*0052*/ 	.short	0x0010
        /*0054*/ 	.byte	0x00, 0xf5, 0x21, 0x00


	//----- nvinfo : EIATTR_KPARAM_INFO
	.align		4
.L_45:
        /*0058*/ 	.byte	0x04, 0x17
        /*005a*/ 	.short	(.L_47 - .L_46)
.L_46:
        /*005c*/ 	.word	0x00000000
        /*0060*/ 	.short	0x0001
        /*0062*/ 	.short	0x0008
        /*0064*/ 	.byte	0x00, 0xf5, 0x21, 0x00


	//----- nvinfo : EIATTR_KPARAM_INFO
	.align		4
.L_47:
        /*0068*/ 	.byte	0x04, 0x17
        /*006a*/ 	.short	(.L_49 - .L_48)
.L_48:
        /*006c*/ 	.word	0x00000000
        /*0070*/ 	.short	0x0000
        /*0072*/ 	.short	0x0000
        /*0074*/ 	.byte	0x00, 0xf5, 0x21, 0x00


	//----- nvinfo : EIATTR_SPARSE_MMA_MASK
	.align		4
.L_49:
        /*0078*/ 	.byte	0x03, 0x50
        /*007a*/ 	.short	0x0000


	//----- nvinfo : EIATTR_MAXREG_COUNT
	.align		4
        /*007c*/ 	.byte	0x03, 0x1b
        /*007e*/ 	.short	0x00ff


	//----- nvinfo : EIATTR_NUM_BARRIERS
	.align		4
        /*0080*/ 	.byte	0x02, 0x4c
        /*0082*/ 	.byte	0x01
	.zero		1


	//----- nvinfo : EIATTR_MERCURY_ISA_VERSION
	.align		4
        /*0084*/ 	.byte	0x03, 0x5f
        /*0086*/ 	.short	0x0101


	//----- nvinfo : EIATTR_VRC_CTA_INIT_COUNT
	.align		4
        /*0088*/ 	.byte	0x02, 0x4a
	.zero		1
	.zero		1


	//----- nvinfo : EIATTR_EXIT_INSTR_OFFSETS
	.align		4
        /*008c*/ 	.byte	0x04, 0x1c
        /*008e*/ 	.short	(.L_51 - .L_50)


	//   ....[0]....
.L_50:
        /*0090*/ 	.word	0x00001380


	//   ....[1]....
        /*0094*/ 	.word	0x000039d0


	//----- nvinfo : EIATTR_CRS_STACK_SIZE
	.align		4
.L_51:
        /*0098*/ 	.byte	0x04, 0x1e
        /*009a*/ 	.short	(.L_53 - .L_52)
.L_52:
        /*009c*/ 	.word	0x00000000


	//----- nvinfo : EIATTR_CBANK_PARAM_SIZE
	.align		4
.L_53:
        /*00a0*/ 	.byte	0x03, 0x19
        /*00a2*/ 	.short	0x0030


	//----- nvinfo : EIATTR_PARAM_CBANK
	.align		4
        /*00a4*/ 	.byte	0x04, 0x0a
        /*00a6*/ 	.short	(.L_55 - .L_54)
	.align		4
.L_54:
        /*00a8*/ 	.word	index@(.nv.constant0._Z17calculate_weightsPfPcS_S0_iid)
        /*00ac*/ 	.short	0x0380
        /*00ae*/ 	.short	0x0030


	//----- nvinfo : EIATTR_SW_WAR
	.align		4
.L_55:
        /*00b0*/ 	.byte	0x04, 0x36
        /*00b2*/ 	.short	(.L_57 - .L_56)
.L_56:
        /*00b4*/ 	.word	0x00000008
.L_57:


//--------------------- .nv.callgraph             --------------------------
	.section	.nv.callgraph,"",@"SHT_CUDA_CALLGRAPH"
	.align	4
	.sectionentsize	8
	.align		4
        /*0000*/ 	.word	0x00000000
	.align		4
        /*0004*/ 	.word	0xffffffff
	.align		4
        /*0008*/ 	.word	0x00000000
	.align		4
        /*000c*/ 	.word	0xfffffffe
	.align		4
        /*0010*/ 	.word	0x00000000
	.align		4
        /*0014*/ 	.word	0xfffffffd
	.align		4
        /*0018*/ 	.word	0x00000000
	.align		4
        /*001c*/ 	.word	0xfffffffc


//--------------------- .text._Z8classifyPfPcS_S0_PiS1_i --------------------------
	.section	.text._Z8classifyPfPcS_S0_PiS1_i,"ax",@progbits
	.align	128
        .global         _Z8classifyPfPcS_S0_PiS1_i
        .type           _Z8classifyPfPcS_S0_PiS1_i,@function
        .size           _Z8classifyPfPcS_S0_PiS1_i,(.L_x_21 - _Z8classifyPfPcS_S0_PiS1_i)
        .other          _Z8classifyPfPcS_S0_PiS1_i,@"STO_CUDA_ENTRY STV_DEFAULT"
_Z8classifyPfPcS_S0_PiS1_i:
.text._Z8classifyPfPcS_S0_PiS1_i:
[----:B------:R-:W-:Y:S01]  /*0000*/  LDC R1, c[0x0][0x37c] ;  /* 0x0000df00ff017b82 */ /* 0x000fe20000000800 */
[----:B------:R-:W0:Y:S07]  /*0010*/  S2R R7, SR_TID.X ;  /* 0x0000000000077919 */ /* 0x000e2e0000002100 */
[----:B------:R-:W0:Y:S01]  /*0020*/  S2UR UR4, SR_CTAID.X ;  /* 0x00000000000479c3 */ /* 0x000e220000002500 */
[----:B------:R-:W1:Y:S01]  /*0030*/  LDCU.64 UR12, c[0x0][0x358] ;  /* 0x00006b00ff0c77ac */ /* 0x000e620008000a00 */
[----:B------:R-:W-:Y:S01]  /*0040*/  HFMA2 R13, -RZ, RZ, 0, 0 ;  /* 0x00000000ff0d7431 */ /* 0x000fe200000001ff */
[----:B------:R-:W2:Y:S05]  /*0050*/  LDCU UR8, c[0x0][0x3b0] ;  /* 0x00007600ff0877ac */ /* 0x000eaa0008000800 */
[----:B------:R-:W0:Y:S08]  /*0060*/  LDC R0, c[0x0][0x360] ;  /* 0x0000d800ff007b82 */ /* 0x000e300000000800 */
[----:B------:R-:W3:Y:S01]  /*0070*/  LDC.64 R2, c[0x0][0x3a8] ;  /* 0x0000ea00ff027b82 */ /* 0x000ee20000000a00 */
[----:B--2---:R-:W-:-:S07]  /*0080*/  UISETP.GE.AND UP0, UPT, UR8, 0x1, UPT ;  /* 0x000000010800788c */ /* 0x004fce000bf06270 */
[----:B------:R-:W2:Y:S01]  /*0090*/  LDC.64 R4, c[0x0][0x3a0] ;  /* 0x0000e800ff047b82 */ /* 0x000ea20000000a00 */
[----:B0-----:R-:W-:-:S04]  /*00a0*/  IMAD R0, R0, UR4, R7 ;  /* 0x0000000400007c24 */ /* 0x001fc8000f8e0207 */
[----:B---3--:R-:W-:-:S05]  /*00b0*/  IMAD.WIDE R2, R0, 0x4, R2 ;  /* 0x0000000400027825 */ /* 0x008fca00078e0202 */
[----:B-1----:R0:W-:Y:S01]  /*00c0*/  STG.E desc[UR12][R2.64], RZ ;  /* 0x000000ff02007986 */ /* 0x0021e2000c10190c */
[----:B--2---:R-:W-:-:S05]  /*00d0*/  IMAD.WIDE R4, R0, 0x4, R4 ;  /* 0x0000000400047825 */ /* 0x004fca00078e0204 */
[----:B------:R0:W-:Y:S01]  /*00e0*/  STG.E desc[UR12][R4.64], RZ ;  /* 0x000000ff04007986 */ /* 0x0001e2000c10190c */
[----:B------:R-:W-:Y:S06]  /*00f0*/  BAR.SYNC.DEFER_BLOCKING 0x0 ;  /* 0x0000000000007b1d */ /* 0x000fec0000010000 */
[----:B------:R-:W-:Y:S05]  /*0100*/  BRA.U !UP0, `(.L_x_0) ;  /* 0x0000000908707547 */ /* 0x000fea000b800000 */
[----:B------:R-:W-:Y:S02]  /*0110*/  UISETP.GE.U32.AND UP1, UPT, UR8, 0x10, UPT ;  /* 0x000000100800788c */ /* 0x000fe4000bf26070 */
[----:B------:R-:W-:Y:S01]  /*0120*/  IMAD R11, R0, UR8, RZ ;  /* 0x00000008000b7c24 */ /* 0x000fe2000f8e02ff */
[----:B------:R-:W-:Y:S01]  /*0130*/  ULOP3.LUT UR9, UR8, 0xf, URZ, 0xc0, !UPT ;  /* 0x0000000f08097892 */ /* 0x000fe2000f8ec0ff */
[----:B------:R-:W-:Y:S02]  /*0140*/  MOV R13, RZ ;  /* 0x000000ff000d7202 */ /* 0x000fe40000000f00 */
[----:B------:R-:W-:Y:S01]  /*0150*/  MOV R10, RZ ;  /* 0x000000ff000a7202 */ /* 0x000fe20000000f00 */
[----:B------:R-:W-:Y:S02]  /*0160*/  UISETP.NE.AND UP0, UPT, UR9, URZ, UPT ;  /* 0x000000ff0900728c */ /* 0x000fe4000bf05270 */
[----:B------:R-:W-:Y:S09]  /*0170*/  BRA.U !UP1, `(.L_x_1) ;  /* 0x0000000509207547 */ /* 0x000ff2000b800000 */
[----:B------:R-:W1:Y:S01]  /*0180*/  LDCU.64 UR4, c[0x0][0x390] ;  /* 0x00007200ff0477ac */ /* 0x000e620008000a00 */
[----:B------:R-:W-:Y:S02]  /*0190*/  MOV R13, RZ ;  /* 0x000000ff000d7202 */ /* 0x000fe40000000f00 */
[----:B------:R-:W-:Y:S01]  /*01a0*/  MOV R12, R11 ;  /* 0x0000000b000c7202 */ /* 0x000fe20000000f00 */
[----:B------:R-:W2:Y:S01]  /*01b0*/  LDCU.64 UR6, c[0x0][0x380] ;  /* 0x00007000ff0677ac */ /* 0x000ea20008000a00 */
[----:B------:R-:W-:-:S04]  /*01c0*/  ULOP3.LUT UR10, UR8, 0x7ffffff0, URZ, 0xc0, !UPT ;  /* 0x7ffffff0080a7892 */ /* 0x000fc8000f8ec0ff */
[----:B------:R-:W-:Y:S02]  /*01d0*/  UIADD3 UR11, UPT, UPT, -UR10, URZ, URZ ;  /* 0x000000ff0a0b7290 */ /* 0x000fe4000fffe1ff */
[----:B------:R-:W-:Y:S01]  /*01e0*/  MOV R10, UR10 ;  /* 0x0000000a000a7c02 */ /* 0x000fe20008000f00 */
[----:B-1----:R-:W-:-:S04]  /*01f0*/  UIADD3 UR4, UP2, UPT, UR4, 0x20, URZ ;  /* 0x0000002004047890 */ /* 0x002fc8000ff5e0ff */
[----:B------:R-:W-:Y:S02]  /*0200*/  UIADD3.X UR5, UPT, UPT, URZ, UR5, URZ, UP2, !UPT ;  /* 0x00000005ff057290 */ /* 0x000fe400097fe4ff */
[----:B--2---:R-:W-:Y:S01]  /*0210*/  UIADD3 UR6, UP1, UPT, UR6, 0x20, URZ ;  /* 0x0000002006067890 */ /* 0x004fe2000ff3e0ff */
[----:B------:R-:W-:-:S03]  /*0220*/  MOV R14, UR4 ;  /* 0x00000004000e7c02 */ /* 0x000fc60008000f00 */
[----:B------:R-:W-:Y:S01]  /*0230*/  MOV R15, UR5 ;  /* 0x00000005000f7c02 */ /* 0x000fe20008000f00 */
[----:B------:R-:W-:-:S12]  /*0240*/  UIADD3.X UR7, UPT, UPT, URZ, UR7, URZ, UP1, !UPT ;  /* 0x00000007ff077290 */ /* 0x000fd80008ffe4ff */
.L_x_2:
[----:B------:R-:W-:Y:S02]  /*0250*/  MOV R8, UR6 ;  /* 0x0000000600087c02 */ /* 0x000fe40008000f00 */
[----:B------:R-:W-:Y:S02]  /*0260*/  MOV R9, UR7 ;  /* 0x0000000700097c02 */ /* 0x000fe40008000f00 */
[----:B------:R-:W-:Y:S02]  /*0270*/  MOV R6, R14 ;  /* 0x0000000e00067202 */ /* 0x000fe40000000f00 */
[----:B------:R-:W-:Y:S01]  /*0280*/  MOV R7, R15 ;  /* 0x0000000f00077202 */ /* 0x000fe20000000f00 */
[----:B------:R-:W-:-:S04]  /*0290*/  IMAD.WIDE R8, R12, 0x4, R8 ;  /* 0x000000040c087825 */ /* 0x000fc800078e0208 */
[----:B------:R-:W2:Y:S04]  /*02a0*/  LDG.E R19, desc[UR12][R6.64+-0x20] ;  /* 0xffffe00c06137981 */ /* 0x000ea8000c1e1900 */
[----:B------:R-:W2:Y:S04]  /*02b0*/  LDG.E R14, desc[UR12][R8.64+-0x20] ;  /* 0xffffe00c080e7981 */ /* 0x000ea8000c1e1900 */
[----:B------:R-:W3:Y:S04]  /*02c0*/  LDG.E R26, desc[UR12][R6.64+-0x1c] ;  /* 0xffffe40c061a7981 */ /* 0x000ee8000c1e1900 */
[----:B------:R-:W3:Y:S04]  /*02d0*/  LDG.E R25, desc[UR12][R8.64+-0x1c] ;  /* 0xffffe40c08197981 */ /* 0x000ee8000c1e1900 */
[----:B------:R-:W4:Y:S04]  /*02e0*/  LDG.E R15, desc[UR12][R6.64+-0x18] ;  /* 0xffffe80c060f7981 */ /* 0x000f28000c1e1900 */
[----:B------:R-:W4:Y:S04]  /*02f0*/  LDG.E R16, desc[UR12][R8.64+-0x18] ;  /* 0xffffe80c08107981 */ /* 0x000f28000c1e1900 */
[----:B------:R-:W5:Y:S04]  /*0300*/  LDG.E R18, desc[UR12][R6.64+-0x14] ;  /* 0xffffec0c06127981 */ /* 0x000f68000c1e1900 */
[----:B------:R-:W5:Y:S04]  /*0310*/  LDG.E R17, desc[UR12][R8.64+-0x14] ;  /* 0xffffec0c08117981 */ /* 0x000f68000c1e1900 */
[----:B------:R-:W5:Y:S04]  /*0320*/  LDG.E R23, desc[UR12][R6.64+-0x10] ;  /* 0xfffff00c06177981 */ /* 0x000f68000c1e1900 */
[----:B------:R-:W5:Y:S04]  /*0330*/  LDG.E R24, desc[UR12][R8.64+-0x10] ;  /* 0xfffff00c08187981 */ /* 0x000f68000c1e1900 */
[----:B------:R-:W5:Y:S04]  /*0340*/  LDG.E R21, desc[UR12][R6.64+-0xc] ;  /* 0xfffff40c06157981 */ /* 0x000f68000c1e1900 */
[----:B------:R-:W5:Y:S04]  /*0350*/  LDG.E R22, desc[UR12][R8.64+-0xc] ;  /* 0xfffff40c08167981 */ /* 0x000f68000c1e1900 */
[----:B------:R-:W5:Y:S01]  /*0360*/  LDG.E R20, desc[UR12][R8.64+-0x8] ;  /* 0xfffff80c08147981 */ /* 0x000f62000c1e1900 */
[----:B--2---:R-:W-:-:S03]  /*0370*/  FFMA R14, R14, R19, R13 ;  /* 0x000000130e0e7223 */ /* 0x004fc6000000000d */
[----:B------:R-:W2:Y:S04]  /*0380*/  LDG.E R19, desc[UR12][R6.64+-0x8] ;  /* 0xfffff80c06137981 */ /* 0x000ea8000c1e1900 */
[----:B------:R-:W2:Y:S01]  /*0390*/  LDG.E R13, desc[UR12][R6.64+-0x4] ;  /* 0xfffffc0c060d7981 */ /* 0x000ea2000c1e1900 */
[----:B---3--:R-:W-:-:S03]  /*03a0*/  FFMA R25, R25, R26, R14 ;  /* 0x0000001a19197223 */ /* 0x008fc6000000000e */
[----:B------:R-:W3:Y:S01]  /*03b0*/  LDG.E R14, desc[UR12][R8.64+-0x4] ;  /* 0xfffffc0c080e7981 */ /* 0x000ee2000c1e1900 */
[----:B----4-:R-:W-:-:S03]  /*03c0*/  FFMA R26, R16, R15, R25 ;  /* 0x0000000f101a7223 */ /* 0x010fc60000000019 */
[----:B------:R-:W4:Y:S04]  /*03d0*/  LDG.E R15, desc[UR12][R6.64] ;  /* 0x0000000c060f7981 */ /* 0x000f28000c1e1900 */
[----:B------:R-:W4:Y:S01]  /*03e0*/  LDG.E R16, desc[UR12][R8.64] ;  /* 0x0000000c08107981 */ /* 0x000f22000c1e1900 */
[----:B-----5:R-:W-:-:S03]  /*03f0*/  FFMA R25, R17, R18, R26 ;  /* 0x0000001211197223 */ /* 0x020fc6000000001a */
[----:B------:R-:W5:Y:S04]  /*0400*/  LDG.E R17, desc[UR12][R6.64+0x4] ;  /* 0x0000040c06117981 */ /* 0x000f68000c1e1900 */
[----:B------:R-:W5:Y:S01]  /*0410*/  LDG.E R18, desc[UR12][R8.64+0x4] ;  /* 0x0000040c08127981 */ /* 0x000f62000c1e1900 */
[----:B------:R-:W-:-:S03]  /*0420*/  FFMA R25, R24, R23, R25 ;  /* 0x0000001718197223 */ /* 0x000fc60000000019 */
[----:B------:R-:W5:Y:S04]  /*0430*/  LDG.E R23, desc[UR12][R6.64+0x8] ;  /* 0x0000080c06177981 */ /* 0x000f68000c1e1900 */
[----:B------:R-:W5:Y:S01]  /*0440*/  LDG.E R24, desc[UR12][R8.64+0x8] ;  /* 0x0000080c08187981 */ /* 0x000f62000c1e1900 */
[----:B------:R-:W-:-:S03]  /*0450*/  FFMA R25, R22, R21, R25 ;  /* 0x0000001516197223 */ /* 0x000fc60000000019 */
[----:B------:R-:W5:Y:S04]  /*0460*/  LDG.E R22, desc[UR12][R6.64+0xc] ;  /* 0x00000c0c06167981 */ /* 0x000f68000c1e1900 */
[----:B------:R-:W5:Y:S04]  /*0470*/  LDG.E R21, desc[UR12][R8.64+0xc] ;  /* 0x00000c0c08157981 */ /* 0x000f68000c1e1900 */
[----:B------:R-:W5:Y:S01]  /*0480*/  LDG.E R26, desc[UR12][R6.64+0x1c] ;  /* 0x00001c0c061a7981 */ /* 0x000f62000c1e1900 */
[----:B--2---:R-:W-:-:S03]  /*0490*/  FFMA R25, R20, R19, R25 ;  /* 0x0000001314197223 */ /* 0x004fc60000000019 */
[----:B------:R-:W2:Y:S04]  /*04a0*/  LDG.E R20, desc[UR12][R6.64+0x10] ;  /* 0x0000100c06147981 */ /* 0x000ea8000c1e1900 */
[----:B------:R-:W2:Y:S01]  /*04b0*/  LDG.E R19, desc[UR12][R8.64+0x10] ;  /* 0x0000100c08137981 */ /* 0x000ea2000c1e1900 */
[----:B---3--:R-:W-:-:S03]  /*04c0*/  FFMA R25, R14, R13, R25 ;  /* 0x0000000d0e197223 */ /* 0x008fc60000000019 */
[----:B------:R-:W3:Y:S04]  /*04d0*/  LDG.E R14, desc[UR12][R6.64+0x14] ;  /* 0x0000140c060e7981 */ /* 0x000ee8000c1e1900 */
[----:B------:R-:W3:Y:S01]  /*04e0*/  LDG.E R13, desc[UR12][R8.64+0x14] ;  /* 0x0000140c080d7981 */ /* 0x000ee2000c1e1900 */
[----:B----4-:R-:W-:-:S03]  /*04f0*/  FFMA R27, R16, R15, R25 ;  /* 0x0000000f101b7223 */ /* 0x010fc60000000019 */
[----:B------:R-:W4:Y:S04]  /*0500*/  LDG.E R15, desc[UR12][R6.64+0x18] ;  /* 0x0000180c060f7981 */ /* 0x000f28000c1e1900 */
[----:B------:R-:W4:Y:S04]  /*0510*/  LDG.E R16, desc[UR12][R8.64+0x18] ;  /* 0x0000180c08107981 */ /* 0x000f28000c1e1900 */
[----:B------:R-:W4:Y:S01]  /*0520*/  LDG.E R25, desc[UR12][R8.64+0x1c] ;  /* 0x00001c0c08197981 */ /* 0x000f22000c1e1900 */
[----:B-----5:R-:W-:-:S04]  /*0530*/  FFMA R17, R18, R17, R27 ;  /* 0x0000001112117223 */ /* 0x020fc8000000001b */
[----:B------:R-:W-:Y:S01]  /*0540*/  FFMA R24, R24, R23, R17 ;  /* 0x0000001718187223 */ /* 0x000fe20000000011 */
[----:B------:R-:W-:-:S03]  /*0550*/  UIADD3 UR11, UPT, UPT, UR11, 0x10, URZ ;  /* 0x000000100b0b7890 */ /* 0x000fc6000fffe0ff */
[----:B------:R-:W-:Y:S01]  /*0560*/  FFMA R22, R21, R22, R24 ;  /* 0x0000001615167223 */ /* 0x000fe20000000018 */
[----:B------:R-:W-:Y:S01]  /*0570*/  UISETP.NE.AND UP1, UPT, UR11, URZ, UPT ;  /* 0x000000ff0b00728c */ /* 0x000fe2000bf25270 */
[----:B------:R-:W-:Y:S02]  /*0580*/  IADD3 R12, PT, PT, R12, 0x10, RZ ;  /* 0x000000100c0c7810 */ /* 0x000fe40007ffe0ff */
[----:B--2---:R-:W-:-:S04]  /*0590*/  FFMA R20, R19, R20, R22 ;  /* 0x0000001413147223 */ /* 0x004fc80000000016 */
[----:B---3--:R-:W-:Y:S01]  /*05a0*/  FFMA R13, R13, R14, R20 ;  /* 0x0000000e0d0d7223 */ /* 0x008fe20000000014 */
[----:B------:R-:W-:-:S03]  /*05b0*/  IADD3 R14, P0, PT, R6, 0x40, RZ ;  /* 0x00000040060e7810 */ /* 0x000fc60007f1e0ff */
[----:B----4-:R-:W-:Y:S01]  /*05c0*/  FFMA R16, R16, R15, R13 ;  /* 0x0000000f10107223 */ /* 0x010fe2000000000d */
[----:B------:R-:W-:-:S03]  /*05d0*/  IADD3.X R15, PT, PT, RZ, R7, RZ, P0, !PT ;  /* 0x00000007ff0f7210 */ /* 0x000fc600007fe4ff */
[----:B------:R-:W-:Y:S01]  /*05e0*/  FFMA R13, R25, R26, R16 ;  /* 0x0000001a190d7223 */ /* 0x000fe20000000010 */
[----:B------:R-:W-:Y:S06]  /*05f0*/  BRA.U UP1, `(.L_x_2) ;  /* 0xfffffffd01147547 */ /* 0x000fec000b83ffff */
.L_x_1:
[----:B------:R-:W-:Y:S05]  /*0600*/  BRA.U !UP0, `(.L_x_0) ;  /* 0x0000000508307547 */ /* 0x000fea000b800000 */
[----:B------:R-:W-:Y:S02]  /*0610*/  UISETP.GE.U32.AND UP0, UPT, UR9, 0x8, UPT ;  /* 0x000000080900788c */ /* 0x000fe4000bf06070 */
[----:B------:R-:W-:-:S04]  /*0620*/  ULOP3.LUT UR5, UR8, 0x7, URZ, 0xc0, !UPT ;  /* 0x0000000708057892 */ /* 0x000fc8000f8ec0ff */
[----:B------:R-:W-:-:S03]  /*0630*/  UISETP.NE.AND UP1, UPT, UR5, URZ, UPT ;  /* 0x000000ff0500728c */ /* 0x000fc6000bf25270 */
[----:B------:R-:W-:Y:S08]  /*0640*/  BRA.U !UP0, `(.L_x_3) ;  /* 0x0000000108787547 */ /* 0x000ff0000b800000 */
[----:B------:R-:W1:Y:S01]  /*0650*/  LDC.64 R6, c[0x0][0x380] ;  /* 0x0000e000ff067b82 */ /* 0x000e620000000a00 */
[----:B------:R-:W-:-:S07]  /*0660*/  IADD3 R15, PT, PT, R11, R10, RZ ;  /* 0x0000000a0b0f7210 */ /* 0x000fce0007ffe0ff */
[----:B------:R-:W2:Y:S01]  /*0670*/  LDC.64 R8, c[0x0][0x390] ;  /* 0x0000e400ff087b82 */ /* 0x000ea20000000a00 */
[----:B-1----:R-:W-:-:S05]  /*0680*/  IMAD.WIDE R6, R15, 0x4, R6 ;  /* 0x000000040f067825 */ /* 0x002fca00078e0206 */
[----:B------:R-:W3:Y:S01]  /*0690*/  LDG.E R24, desc[UR12][R6.64] ;  /* 0x0000000c06187981 */ /* 0x000ee2000c1e1900 */
[----:B--2---:R-:W-:-:S03]  /*06a0*/  IMAD.WIDE.U32 R8, R10, 0x4, R8 ;  /* 0x000000040a087825 */ /* 0x004fc600078e0008 */
[----:B------:R-:W2:Y:S04]  /*06b0*/  LDG.E R27, desc[UR12][R6.64+0x4] ;  /* 0x0000040c061b7981 */ /* 0x000ea8000c1e1900 */
[----:B------:R-:W3:Y:S04]  /*06c0*/  LDG.E R26, desc[UR12][R8.64] ;  /* 0x0000000c081a7981 */ /* 0x000ee8000c1e1900 */
[----:B------:R-:W2:Y:S04]  /*06d0*/  LDG.E R28, desc[UR12][R8.64+0x4] ;  /* 0x0000040c081c7981 */ /* 0x000ea8000c1e1900 */
        /* <DEDUP_REMOVED lines=11> */
[----:B------:R-:W5:Y:S01]  /*0790*/  LDG.E R25, desc[UR12][R8.64+0x1c] ;  /* 0x00001c0c08197981 */ /* 0x000f62000c1e1900 */
[----:B------:R-:W-:Y:S01]  /*07a0*/  IADD3 R10, PT, PT, R10, 0x8, RZ ;  /* 0x000000080a0a7810 */ /* 0x000fe20007ffe0ff */
[----:B---3--:R-:W-:-:S04]  /*07b0*/  FFMA R24, R24, R26, R13 ;  /* 0x0000001a18187223 */ /* 0x008fc8000000000d */
[----:B--2---:R-:W-:-:S04]  /*07c0*/  FFMA R27, R27, R28, R24 ;  /* 0x0000001c1b1b7223 */ /* 0x004fc80000000018 */
[----:B----4-:R-:W-:-:S04]  /*07d0*/  FFMA R21, R20, R21, R27 ;  /* 0x0000001514157223 */ /* 0x010fc8000000001b */
[----:B-----5:R-:W-:-:S04]  /*07e0*/  FFMA R19, R18, R19, R21 ;  /* 0x0000001312137223 */ /* 0x020fc80000000015 */
[----:B------:R-:W-:-:S04]  /*07f0*/  FFMA R17, R16, R17, R19 ;  /* 0x0000001110117223 */ /* 0x000fc80000000013 */
[----:B------:R-:W-:-:S04]  /*0800*/  FFMA R15, R14, R15, R17 ;  /* 0x0000000f0e0f7223 */ /* 0x000fc80000000011 */
[----:B------:R-:W-:-:S04]  /*0810*/  FFMA R15, R12, R23, R15 ;  /* 0x000000170c0f7223 */ /* 0x000fc8000000000f */
[----:B------:R-:W-:-:S07]  /*0820*/  FFMA R13, R22, R25, R15 ;  /* 0x00000019160d7223 */ /* 0x000fce000000000f */
.L_x_3:
        /* <DEDUP_REMOVED lines=17> */
[----:B------:R-:W5:Y:S01]  /*0940*/  LDG.E R20, desc[UR12][R8.64+0xc] ;  /* 0x00000c0c08147981 */ /* 0x000f62000c1e1900 */
[----:B------:R-:W-:Y:S01]  /*0950*/  IADD3 R10, PT, PT, R10, 0x4, RZ ;  /* 0x000000040a0a7810 */ /* 0x000fe20007ffe0ff */
[----:B---3--:R-:W-:-:S04]  /*0960*/  FFMA R12, R12, R14, R13 ;  /* 0x0000000e0c0c7223 */ /* 0x008fc8000000000d */
[----:B--2---:R-:W-:-:S04]  /*0970*/  FFMA R12, R15, R16, R12 ;  /* 0x000000100f0c7223 */ /* 0x004fc8000000000c */
[----:B----4-:R-:W-:-:S04]  /*0980*/  FFMA R12, R17, R18, R12 ;  /* 0x00000012110c7223 */ /* 0x010fc8000000000c */
[----:B-----5:R-:W-:-:S07]  /*0990*/  FFMA R13, R19, R20, R12 ;  /* 0x00000014130d7223 */ /* 0x020fce000000000c */
.L_x_4:
[----:B------:R-:W-:Y:S05]  /*09a0*/  BRA.U !UP1, `(.L_x_0) ;  /* 0x0000000109487547 */ /* 0x000fea000b800000 */
[----:B------:R-:W1:Y:S01]  /*09b0*/  LDC.64 R8, c[0x0][0x390] ;  /* 0x0000e400ff087b82 */ /* 0x000e620000000a00 */
[----:B------:R-:W-:Y:S01]  /*09c0*/  IADD3 R15, PT, PT, R11, R10, RZ ;  /* 0x0000000a0b0f7210 */ /* 0x000fe20007ffe0ff */
[----:B------:R-:W-:-:S06]  /*09d0*/  UIADD3 UR4, UPT, UPT, -UR4, URZ, URZ ;  /* 0x000000ff04047290 */ /* 0x000fcc000fffe1ff */
[----:B------:R-:W2:Y:S01]  /*09e0*/  LDC.64 R6, c[0x0][0x380] ;  /* 0x0000e000ff067b82 */ /* 0x000ea20000000a00 */
[----:B-1----:R-:W-:-:S03]  /*09f0*/  IMAD.WIDE.U32 R8, R10, 0x4, R8 ;  /* 0x000000040a087825 */ /* 0x002fc600078e0008 */
[----:B------:R-:W-:Y:S02]  /*0a00*/  MOV R12, R8 ;  /* 0x00000008000c7202 */ /* 0x000fe40000000f00 */
[----:B------:R-:W-:-:S07]  /*0a10*/  MOV R11, R9 ;  /* 0x00000009000b7202 */ /* 0x000fce0000000f00 */
.L_x_5:
[----:B--2---:R-:W-:Y:S01]  /*0a20*/  IMAD.WIDE R8, R15, 0x4, R6 ;  /* 0x000000040f087825 */ /* 0x004fe200078e0206 */
[----:B------:R-:W-:-:S05]  /*0a30*/  MOV R10, R12 ;  /* 0x0000000c000a7202 */ /* 0x000fca0000000f00 */
[----:B------:R-:W2:Y:S04]  /*0a40*/  LDG.E R8, desc[UR12][R8.64] ;  /* 0x0000000c08087981 */ /* 0x000ea8000c1e1900 */
[----:B------:R1:W2:Y:S01]  /*0a50*/  LDG.E R10, desc[UR12][R10.64] ;  /* 0x0000000c0a0a7981 */ /* 0x0002a2000c1e1900 */
[----:B------:R-:W-:Y:S01]  /*0a60*/  UIADD3 UR4, UPT, UPT, UR4, 0x1, URZ ;  /* 0x0000000104047890 */ /* 0x000fe2000fffe0ff */
[----:B------:R-:W-:Y:S02]  /*0a70*/  IADD3 R12, P0, PT, R12, 0x4, RZ ;  /* 0x000000040c0c7810 */ /* 0x000fe40007f1e0ff */
[----:B------:R-:W-:Y:S01]  /*0a80*/  IADD3 R15, PT, PT, R15, 0x1, RZ ;  /* 0x000000010f0f7810 */ /* 0x000fe20007ffe0ff */
[----:B------:R-:W-:Y:S01]  /*0a90*/  UISETP.NE.AND UP0, UPT, UR4, URZ, UPT ;  /* 0x000000ff0400728c */ /* 0x000fe2000bf05270 */
[----:B-1----:R-:W-:Y:S01]  /*0aa0*/  IADD3.X R11, PT, PT, RZ, R11, RZ, P0, !PT ;  /* 0x0000000bff0b7210 */ /* 0x002fe200007fe4ff */
[----:B--2---:R-:W-:-:S07]  /*0ab0*/  FFMA R13, R8, R10, R13 ;  /* 0x0000000a080d7223 */ /* 0x004fce000000000d */
[----:B------:R-:W-:Y:S05]  /*0ac0*/  BRA.U UP0, `(.L_x_5) ;  /* 0xfffffffd00d47547 */ /* 0x000fea000b83ffff */
.L_x_0:
[----:B------:R-:W1:Y:S01]  /*0ad0*/  LDCU.64 UR4, c[0x0][0x388] ;  /* 0x00007100ff0477ac */ /* 0x000e620008000a00 */
[----:B------:R-:W-:Y:S02]  /*0ae0*/  SHF.R.S32.HI R9, RZ, 0x1f, R0 ;  /* 0x0000001fff097819 */ /* 0x000fe40000011400 */
[----:B-1----:R-:W-:-:S04]  /*0af0*/  IADD3 R6, P0, PT, R0, UR4, RZ ;  /* 0x0000000400067c10 */ /* 0x002fc8000ff1e0ff */
[----:B------:R-:W-:Y:S01]  /*0b00*/  IADD3.X R7, PT, PT, R9, UR5, RZ, P0, !PT ;  /* 0x0000000509077c10 */ /* 0x000fe200087fe4ff */
[----:B------:R-:W1:Y:S04]  /*0b10*/  LDCU.64 UR4, c[0x0][0x398] ;  /* 0x00007300ff0477ac */ /* 0x000e680008000a00 */
[----:B------:R-:W2:Y:S02]  /*0b20*/  LDG.E.S8 R6, desc[UR12][R6.64] ;  /* 0x0000000c06067981 */ /* 0x000ea4000c1e1300 */
[----:B--2---:R-:W2:Y:S02]  /*0b30*/  I2F.S16 R8, R6 ;  /* 0x0000000600087306 */ /* 0x004ea40000101400 */
[----:B--2---:R-:W-:Y:S01]  /*0b40*/  FMUL R13, R8, R13 ;  /* 0x0000000d080d7220 */ /* 0x004fe20000400000 */
[----:B-1----:R-:W-:-:S04]  /*0b50*/  IADD3 R8, P1, PT, R0, UR4, RZ ;  /* 0x0000000400087c10 */ /* 0x002fc8000ff3e0ff */
[----:B------:R-:W-:Y:S02]  /*0b60*/  FSETP.GTU.AND P0, PT, R13, RZ, PT ;  /* 0x000000ff0d00720b */ /* 0x000fe40003f0c000 */
[----:B------:R-:W-:Y:S02]  /*0b70*/  IADD3.X R9, PT, PT, R9, UR5, RZ, P1, !PT ;  /* 0x0000000509097c10 */ /* 0x000fe40008ffe4ff */
[----:B------:R-:W-:-:S05]  /*0b80*/  SEL R11, RZ, 0x1, P0 ;  /* 0x00000001ff0b7807 */ /* 0x000fca0000000000 */
[----:B------:R1:W-:Y:S04]  /*0b90*/  STG.E.U8 desc[UR12][R8.64], R11 ;  /* 0x0000000b08007986 */ /* 0x0003e8000c10110c */
[----:B------:R-:W-:Y:S05]  /*0ba0*/  @P0 EXIT ;  /* 0x000000000000094d */ /* 0x000fea0003800000 */
[----:B------:R-:W-:-:S05]  /*0bb0*/  HFMA2 R7, -RZ, RZ, 0, 5.9604644775390625e-08 ;  /* 0x00000001ff077431 */ /* 0x000fca00000001ff */
[----:B------:R-:W-:Y:S04]  /*0bc0*/  STG.E desc[UR12][R2.64], R7 ;  /* 0x0000000702007986 */ /* 0x000fe8000c10190c */
[----:B------:R-:W-:Y:S01]  /*0bd0*/  STG.E desc[UR12][R4.64], R7 ;  /* 0x0000000704007986 */ /* 0x000fe2000c10190c */
[----:B------:R-:W-:Y:S05]  /*0be0*/  EXIT ;  /* 0x000000000000794d */ /* 0x000fea0003800000 */
.L_x_6:
[----:B------:R-:W-:-:S00]  /*0bf0*/  BRA `(.L_x_6) ;  /* 0xfffffffc00fc7947 */ /* 0x000fc0000383ffff */
[----:B------:R-:W-:-:S00]  /*0c00*/  NOP ;  /* 0x0000000000007918 */ /* 0x000fc00000000000 */
[----:B------:R-:W-:-:S00]  /*0c10*/  NOP ;  /* 0x0000000000007918 */ /* 0x000fc00000000000 */
[----:B------:R-:W-:-:S00]  /*0c20*/  NOP ;  /* 0x0000000000007918 */ /* 0x000fc00000000000 */
[----:B------:R-:W-:-:S00]  /*0c30*/  NOP ;  /* 0x0000000000007918 */ /* 0x000fc00000000000 */
[----:B------:R-:W-:-:S00]  /*0c40*/  NOP ;  /* 0x0000000000007918 */ /* 0x000fc00000000000 */
[----:B------:R-:W-:-:S00]  /*0c50*/  NOP ;  /* 0x0000000000007918 */ /* 0x000fc00000000000 */
[----:B------:R-:W-:-:S00]  /*0c60*/  NOP ;  /* 0x0000000000007918 */ /* 0x000fc00000000000 */
[----:B------:R-:W-:-:S00]  /*0c70*/  NOP ;  /* 0x0000000000007918 */ /* 0x000fc00000000000 */
.L_x_21:


//--------------------- .text._Z17calculate_weightsPfPcS_S0_iid --------------------------
	.section	.text._Z17calculate_weightsPfPcS_S0_iid,"ax",@progbits
	.align	128
        .global         _Z17calculate_weightsPfPcS_S0_iid
        .type           _Z17calculate_weightsPfPcS_S0_iid,@function
        .size           _Z17calculate_weightsPfPcS_S0_iid,(.L_x_22 - _Z17calculate_weightsPfPcS_S0_iid)
        .other          _Z17calculate_weightsPfPcS_S0_iid,@"STO_CUDA_ENTRY STV_DEFAULT"
_Z17calculate_weightsPfPcS_S0_iid:
.text._Z17calculate_weightsPfPcS_S0_iid:
[----:B------:R-:W-:Y:S01]  /*0000*/  LDC R1, c[0x0][0x37c] ;  /* 0x0000df00ff017b82 */ /* 0x000fe20000000800 */
[----:B------:R-:W0:Y:S07]  /*0010*/  S2R R0, SR_TID.X ;  /* 0x0000000000007919 */ /* 0x000e2e0000002100 */
[----:B------:R-:W0:Y:S01]  /*0020*/  S2UR UR8, SR_CTAID.X ;  /* 0x00000000000879c3 */ /* 0x000e220000002500 */
[----:B------:R-:W1:Y:S01]  /*0030*/  LDCU.64 UR4, c[0x0][0x398] ;  /* 0x00007300ff0477ac */ /* 0x000e620008000a00 */
[----:B------:R-:W2:Y:S06]  /*0040*/  LDCU.64 UR6, c[0x0][0x358] ;  /* 0x00006b00ff0677ac */ /* 0x000eac0008000a00 */
[----:B------:R-:W0:Y:S02]  /*0050*/  LDC R3, c[0x0][0x360] ;  /* 0x0000d800ff037b82 */ /* 0x000e240000000800 */
[----:B0-----:R-:W-:-:S05]  /*0060*/  IMAD R2, R3, UR8, R0 ;  /* 0x0000000803027c24 */ /* 0x001fca000f8e0200 */
[----:B------:R-:W-:Y:S02]  /*0070*/  SHF.R.S32.HI R3, RZ, 0x1f, R2 ;  /* 0x0000001fff037819 */ /* 0x000fe40000011402 */
[----:B-1----:R-:W-:-:S04]  /*0080*/  IADD3 R4, P0, PT, R2, UR4, RZ ;  /* 0x0000000402047c10 */ /* 0x002fc8000ff1e0ff */
[----:B------:R-:W-:-:S05]  /*0090*/  IADD3.X R5, PT, PT, R3, UR5, RZ, P0, !PT ;  /* 0x0000000503057c10 */ /* 0x000fca00087fe4ff */
[----:B--2---:R-:W2:Y:S01]  /*00a0*/  LDG.E.U8 R4, desc[UR6][R4.64] ;  /* 0x0000000604047981 */ /* 0x004ea2000c1e1100 */
[----:B------:R-:W-:Y:S01]  /*00b0*/  BSSY.RECONVERGENT B0, `(.L_x_7) ;  /* 0x0000128000007945 */ /* 0x000fe20003800200 */
[----:B--2---:R-:W-:-:S13]  /*00c0*/  ISETP.NE.AND P0, PT, R4, 0x1, PT ;  /* 0x000000010400780c */ /* 0x004fda0003f05270 */
[----:B------:R-:W-:Y:S05]  /*00d0*/  @!P0 BRA `(.L_x_8) ;  /* 0x0000000000f88947 */ /* 0x000fea0003800000 */
[----:B------:R-:W0:Y:S02]  /*00e0*/  LDCU UR4, c[0x0][0x3a4] ;  /* 0x00007480ff0477ac */ /* 0x000e240008000800 */
[----:B0-----:R-:W-:-:S09]  /*00f0*/  UISETP.GE.AND UP0, UPT, UR4, 0x1, UPT ;  /* 0x000000010400788c */ /* 0x001fd2000bf06270 */
[----:B------:R-:W-:Y:S05]  /*0100*/  BRA.U !UP0, `(.L_x_9) ;  /* 0x0000001108887547 */ /* 0x000fea000b800000 */
[----:B------:R-:W0:Y:S01]  /*0110*/  S2R R3, SR_CgaCtaId ;  /* 0x0000000000037919 */ /* 0x000e220000008800 */
[----:B------:R-:W-:Y:S01]  /*0120*/  UISETP.GE.U32.AND UP0, UPT, UR4, 0x10, UPT ;  /* 0x000000100400788c */ /* 0x000fe2000bf06070 */
[----:B------:R-:W-:Y:S01]  /*0130*/  MOV R2, 0x400 ;  /* 0x0000040000027802 */ /* 0x000fe20000000f00 */
[----:B------:R-:W-:-:S04]  /*0140*/  ULOP3.LUT UR5, UR4, 0xf, URZ, 0xc0, !UPT ;  /* 0x0000000f04057892 */ /* 0x000fc8000f8ec0ff */
[----:B------:R-:W-:Y:S01]  /*0150*/  UISETP.NE.AND UP1, UPT, UR5, URZ, UPT ;  /* 0x000000ff0500728c */ /* 0x000fe2000bf25270 */
[----:B0-----:R-:W-:Y:S01]  /*0160*/  LEA R3, R3, R2, 0x18 ;  /* 0x0000000203037211 */ /* 0x001fe200078ec0ff */
[----:B------:R-:W-:-:S04]  /*0170*/  HFMA2 R2, -RZ, RZ, 0, 0 ;  /* 0x00000000ff027431 */ /* 0x000fc800000001ff */
[----:B------:R-:W-:Y:S01]  /*0180*/  IMAD R3, R0, 0x18, R3 ;  /* 0x0000001800037824 */ /* 0x000fe200078e0203 */
[----:B------:R-:W-:Y:S06]  /*0190*/  BRA.U !UP0, `(.L_x_10) ;  /* 0x00000001083c7547 */ /* 0x000fec000b800000 */
[----:B------:R-:W-:Y:S01]  /*01a0*/  ULOP3.LUT UR4, UR4, 0x7ffffff0, URZ, 0xc0, !UPT ;  /* 0x7ffffff004047892 */ /* 0x000fe2000f8ec0ff */
[----:B------:R-:W-:-:S05]  /*01b0*/  MOV R4, RZ ;  /* 0x000000ff00047202 */ /* 0x000fca0000000f00 */
[----:B------:R-:W-:-:S07]  /*01c0*/  MOV R2, UR4 ;  /* 0x0000000400027c02 */ /* 0x000fce0008000f00 */
.L_x_11:
[C---:B0-----:R-:W-:Y:S02]  /*01d0*/  LEA R5, R4.reuse, R3, 0x2 ;  /* 0x0000000304057211 */ /* 0x041fe400078e10ff */
[----:B------:R-:W-:-:S03]  /*01e0*/  IADD3 R4, PT, PT, R4, 0x10, RZ ;  /* 0x0000001004047810 */ /* 0x000fc60007ffe0ff */
[----:B------:R0:W-:Y:S01]  /*01f0*/  STS.64 [R5], RZ ;  /* 0x000000ff05007388 */ /* 0x0001e20000000a00 */
[----:B------:R-:W-:-:S03]  /*0200*/  ISETP.NE.AND P0, PT, R4, R2, PT ;  /* 0x000000020400720c */ /* 0x000fc60003f05270 */
[----:B------:R0:W-:Y:S04]  /*0210*/  STS.64 [R5+0x8], RZ ;  /* 0x000008ff05007388 */ /* 0x0001e80000000a00 */
[----:B------:R0:W-:Y:S04]  /*0220*/  STS.64 [R5+0x10], RZ ;  /* 0x000010ff05007388 */ /* 0x0001e80000000a00 */
[----:B------:R0:W-:Y:S04]  /*0230*/  STS.64 [R5+0x18], RZ ;  /* 0x000018ff05007388 */ /* 0x0001e80000000a00 */
[----:B------:R0:W-:Y:S04]  /*0240*/  STS.64 [R5+0x20], RZ ;  /* 0x000020ff05007388 */ /* 0x0001e80000000a00 */
[----:B------:R0:W-:Y:S04]  /*0250*/  STS.64 [R5+0x28], RZ ;  /* 0x000028ff05007388 */ /* 0x0001e80000000a00 */
[----:B------:R0:W-:Y:S04]  /*0260*/  STS.64 [R5+0x30], RZ ;  /* 0x000030ff05007388 */ /* 0x0001e80000000a00 */
[----:B------:R0:W-:Y:S01]  /*0270*/  STS.64 [R5+0x38], RZ ;  /* 0x000038ff05007388 */ /* 0x0001e20000000a00 */
[----:B------:R-:W-:Y:S05]  /*0280*/  @P0 BRA `(.L_x_11) ;  /* 0xfffffffc00d00947 */ /* 0x000fea000383ffff */
.L_x_10:
[----:B------:R-:W-:Y:S05]  /*0290*/  BRA.U !UP1, `(.L_x_9) ;  /* 0x0000001109247547 */ /* 0x000fea000b800000 */
[----:B0-----:R-:W0:Y:S01]  /*02a0*/  LDC R5, c[0x0][0x3a4] ;  /* 0x0000e900ff057b82 */ /* 0x001e220000000800 */
[----:B------:R-:W-:Y:S01]  /*02b0*/  UISETP.GE.U32.AND UP0, UPT, UR5, 0x8, UPT ;  /* 0x000000080500788c */ /* 0x000fe2000bf06070 */
[----:B0-----:R-:W-:-:S04]  /*02c0*/  LOP3.LUT R6, R5, 0x7, RZ, 0xc0, !PT ;  /* 0x0000000705067812 */ /* 0x001fc800078ec0ff */
[----:B------:R-:W-:-:S04]  /*02d0*/  ISETP.NE.AND P0, PT, R6, RZ, PT ;  /* 0x000000ff0600720c */ /* 0x000fc80003f05270 */
[----:B------:R-:W-:Y:S09]  /*02e0*/  BRA.U !UP0, `(.L_x_12) ;  /* 0x0000000108287547 */ /* 0x000ff2000b800000 */
[C---:B------:R-:W-:Y:S02]  /*02f0*/  LEA R4, R2.reuse, R3, 0x2 ;  /* 0x0000000302047211 */ /* 0x040fe400078e10ff */
[----:B------:R-:W-:-:S03]  /*0300*/  IADD3 R2, PT, PT, R2, 0x8, RZ ;  /* 0x0000000802027810 */ /* 0x000fc60007ffe0ff */
[----:B------:R0:W-:Y:S04]  /*0310*/  STS [R4], RZ ;  /* 0x000000ff04007388 */ /* 0x0001e80000000800 */
[----:B------:R0:W-:Y:S04]  /*0320*/  STS [R4+0x4], RZ ;  /* 0x000004ff04007388 */ /* 0x0001e80000000800 */
[----:B------:R0:W-:Y:S04]  /*0330*/  STS [R4+0x8], RZ ;  /* 0x000008ff04007388 */ /* 0x0001e80000000800 */
[----:B------:R0:W-:Y:S04]  /*0340*/  STS [R4+0xc], RZ ;  /* 0x00000cff04007388 */ /* 0x0001e80000000800 */
[----:B------:R0:W-:Y:S04]  /*0350*/  STS [R4+0x10], RZ ;  /* 0x000010ff04007388 */ /* 0x0001e80000000800 */
[----:B------:R0:W-:Y:S04]  /*0360*/  STS [R4+0x14], RZ ;  /* 0x000014ff04007388 */ /* 0x0001e80000000800 */
[----:B------:R0:W-:Y:S04]  /*0370*/  STS [R4+0x18], RZ ;  /* 0x000018ff04007388 */ /* 0x0001e80000000800 */
[----:B------:R0:W-:Y:S02]  /*0380*/  STS [R4+0x1c], RZ ;  /* 0x00001cff04007388 */ /* 0x0001e40000000800 */
.L_x_12:
[----:B------:R-:W-:Y:S05]  /*0390*/  @!P0 BRA `(.L_x_9) ;  /* 0x0000000c00e48947 */ /* 0x000fea0003800000 */
[----:B------:R-:W-:Y:S02]  /*03a0*/  ISETP.GE.U32.AND P0, PT, R6, 0x4, PT ;  /* 0x000000040600780c */ /* 0x000fe40003f06070 */
[----:B0-----:R-:W-:-:S04]  /*03b0*/  LOP3.LUT R4, R5, 0x3, RZ, 0xc0, !PT ;  /* 0x0000000305047812 */ /* 0x001fc800078ec0ff */
[----:B------:R-:W-:-:S07]  /*03c0*/  ISETP.NE.AND P1, PT, R4, RZ, PT ;  /* 0x000000ff0400720c */ /* 0x000fce0003f25270 */
[C---:B------:R-:W-:Y:S02]  /*03d0*/  @P0 LEA R6, R2.reuse, R3, 0x2 ;  /* 0x0000000302060211 */ /* 0x040fe400078e10ff */
[----:B------:R-:W-:-:S03]  /*03e0*/  @P0 IADD3 R2, PT, PT, R2, 0x4, RZ ;  /* 0x0000000402020810 */ /* 0x000fc60007ffe0ff */
[----:B------:R1:W-:Y:S04]  /*03f0*/  @P0 STS [R6], RZ ;  /* 0x000000ff06000388 */ /* 0x0003e80000000800 */
[----:B------:R1:W-:Y:S04]  /*0400*/  @P0 STS [R6+0x4], RZ ;  /* 0x000004ff06000388 */ /* 0x0003e80000000800 */
[----:B------:R1:W-:Y:S04]  /*0410*/  @P0 STS [R6+0x8], RZ ;  /* 0x000008ff06000388 */ /* 0x0003e80000000800 */
[----:B------:R1:W-:Y:S01]  /*0420*/  @P0 STS [R6+0xc], RZ ;  /* 0x00000cff06000388 */ /* 0x0003e20000000800 */
[----:B------:R-:W-:Y:S05]  /*0430*/  @!P1 BRA `(.L_x_9) ;  /* 0x0000000c00bc9947 */ /* 0x000fea0003800000 */
[----:B------:R-:W-:-:S05]  /*0440*/  UMOV UR4, URZ ;  /* 0x000000ff00047c82 */ /* 0x000fca0008000000 */
.L_x_13:
[C---:B------:R-:W-:Y:S01]  /*0450*/  LEA R5, R2.reuse, R3, 0x2 ;  /* 0x0000000302057211 */ /* 0x040fe200078e10ff */
[----:B------:R-:W-:Y:S01]  /*0460*/  UIADD3 UR4, UPT, UPT, UR4, 0x1, URZ ;  /* 0x0000000104047890 */ /* 0x000fe2000fffe0ff */
[----:B------:R-:W-:-:S03]  /*0470*/  IADD3 R2, PT, PT, R2, 0x1, RZ ;  /* 0x0000000102027810 */ /* 0x000fc60007ffe0ff */
[----:B------:R0:W-:Y:S02]  /*0480*/  STS [R5], RZ ;  /* 0x000000ff05007388 */ /* 0x0001e40000000800 */
[----:B------:R-:W-:-:S13]  /*0490*/  ISETP.NE.AND P0, PT, R4, UR4, PT ;  /* 0x0000000404007c0c */ /* 0x000fda000bf05270 */
[----:B0-----:R-:W-:Y:S05]  /*04a0*/  @P0 BRA `(.L_x_13) ;  /* 0xfffffffc00e80947 */ /* 0x001fea000383ffff */
[----:B------:R-:W-:Y:S05]  /*04b0*/  BRA `(.L_x_9) ;  /* 0x0000000c009c7947 */ /* 0x000fea0003800000 */
.L_x_8:
[----:B------:R-:W0:Y:S02]  /*04c0*/  LDCU UR4, c[0x0][0x3a4] ;  /* 0x00007480ff0477ac */ /* 0x000e240008000800 */
[----:B0-----:R-:W-:-:S09]  /*04d0*/  UISETP.GE.AND UP0, UPT, UR4, 0x1, UPT ;  /* 0x000000010400788c */ /* 0x001fd2000bf06270 */
[----:B------:R-:W-:Y:S05]  /*04e0*/  BRA.U !UP0, `(.L_x_9) ;  /* 0x0000000d08907547 */ /* 0x000fea000b800000 */
[----:B------:R-:W0:Y:S02]  /*04f0*/  LDCU.64 UR10, c[0x0][0x388] ;  /* 0x00007100ff0a77ac */ /* 0x000e240008000a00 */
[----:B0-----:R-:W-:-:S04]  /*0500*/  IADD3 R8, P0, PT, R2, UR10, RZ ;  /* 0x0000000a02087c10 */ /* 0x001fc8000ff1e0ff */
[----:B------:R-:W-:-:S05]  /*0510*/  IADD3.X R9, PT, PT, R3, UR11, RZ, P0, !PT ;  /* 0x0000000b03097c10 */ /* 0x000fca00087fe4ff */
[----:B------:R-:W2:Y:S01]  /*0520*/  LDG.E.S8 R6, desc[UR6][R8.64] ;  /* 0x0000000608067981 */ /* 0x000ea2000c1e1300 */
[----:B------:R-:W-:Y:S01]  /*0530*/  UISETP.GE.U32.AND UP0, UPT, UR4, 0x10, UPT ;  /* 0x000000100400788c */ /* 0x000fe2000bf06070 */
[----:B------:R-:W-:Y:S01]  /*0540*/  MOV R3, 0x400 ;  /* 0x0000040000037802 */ /* 0x000fe20000000f00 */
[----:B------:R-:W-:Y:S01]  /*0550*/  ULOP3.LUT UR9, UR4, 0xf, URZ, 0xc0, !UPT ;  /* 0x0000000f04097892 */ /* 0x000fe2000f8ec0ff */
[----:B------:R-:W0:Y:S03]  /*0560*/  S2R R4, SR_CgaCtaId ;  /* 0x0000000000047919 */ /* 0x000e260000008800 */
[----:B------:R-:W-:Y:S01]  /*0570*/  UISETP.NE.AND UP1, UPT, UR9, URZ, UPT ;  /* 0x000000ff0900728c */ /* 0x000fe2000bf25270 */
[----:B0-----:R-:W-:Y:S01]  /*0580*/  LEA R5, R4, R3, 0x18 ;  /* 0x0000000304057211 */ /* 0x001fe200078ec0ff */
[----:B------:R-:W-:-:S04]  /*0590*/  HFMA2 R3, -RZ, RZ, 0, 0 ;  /* 0x00000000ff037431 */ /* 0x000fc800000001ff */
[----:B------:R-:W-:Y:S01]  /*05a0*/  IMAD R4, R0, 0x18, R5 ;  /* 0x0000001800047824 */ /* 0x000fe200078e0205 */
[----:B--2---:R-:W0:Y:S01]  /*05b0*/  I2F.F64.S16 R6, R6 ;  /* 0x0000000600067312 */ /* 0x004e220000101c00 */
[----:B------:R-:W-:Y:S05]  /*05c0*/  BRA.U !UP0, `(.L_x_14) ;  /* 0x0000000508987547 */ /* 0x000fea000b800000 */
[----:B------:R-:W1:Y:S01]  /*05d0*/  LDC.64 R8, c[0x0][0x380] ;  /* 0x0000e000ff087b82 */ /* 0x000e620000000a00 */
[----:B------:R-:W-:Y:S01]  /*05e0*/  ULOP3.LUT UR4, UR4, 0x7ffffff0, URZ, 0xc0, !UPT ;  /* 0x7ffffff004047892 */ /* 0x000fe2000f8ec0ff */
[----:B------:R-:W-:Y:S01]  /*05f0*/  MOV R5, RZ ;  /* 0x000000ff00057202 */ /* 0x000fe20000000f00 */
[----:B------:R-:W2:Y:S04]  /*0600*/  LDCU UR5, c[0x0][0x3a4] ;  /* 0x00007480ff0577ac */ /* 0x000ea80008000800 */
[----:B------:R-:W-:Y:S01]  /*0610*/  MOV R3, UR4 ;  /* 0x0000000400037c02 */ /* 0x000fe20008000f00 */
[----:B------:R-:W3:Y:S01]  /*0620*/  LDCU.64 UR10, c[0x0][0x3a8] ;  /* 0x00007500ff0a77ac */ /* 0x000ee20008000a00 */
[----:B------:R-:W-:-:S05]  /*0630*/  NOP ;  /* 0x0000000000007918 */ /* 0x000fca0000000000 */
.L_x_15:
[----:B--2---:R-:W-:Y:S02]  /*0640*/  UMOV UR4, UR5 ;  /* 0x0000000500047c82 */ /* 0x004fe40008000000 */
[----:B------:R-:W-:-:S04]  /*0650*/  IMAD R29, R2, UR4, R5 ;  /* 0x00000004021d7c24 */ /* 0x000fc8000f8e0205 */
[----:B-1----:R-:W-:-:S05]  /*0660*/  IMAD.WIDE R28, R29, 0x4, R8 ;  /* 0x000000041d1c7825 */ /* 0x002fca00078e0208 */
[----:B------:R-:W2:Y:S04]  /*0670*/  LDG.E R24, desc[UR6][R28.64] ;  /* 0x000000061c187981 */ /* 0x000ea8000c1e1900 */
[----:B------:R-:W4:Y:S04]  /*0680*/  LDG.E R22, desc[UR6][R28.64+0x4] ;  /* 0x000004061c167981 */ /* 0x000f28000c1e1900 */
[----:B------:R-:W5:Y:S04]  /*0690*/  LDG.E R10, desc[UR6][R28.64+0x8] ;  /* 0x000008061c0a7981 */ /* 0x000f68000c1e1900 */
[----:B------:R-:W3:Y:S04]  /*06a0*/  LDG.E R23, desc[UR6][R28.64+0xc] ;  /* 0x00000c061c177981 */ /* 0x000ee8000c1e1900 */
[----:B------:R-:W3:Y:S04]  /*06b0*/  LDG.E R26, desc[UR6][R28.64+0x10] ;  /* 0x000010061c1a7981 */ /* 0x000ee8000c1e1900 */
[----:B------:R-:W3:Y:S04]  /*06c0*/  LDG.E R27, desc[UR6][R28.64+0x14] ;  /* 0x000014061c1b7981 */ /* 0x000ee8000c1e1900 */
[----:B------:R-:W3:Y:S04]  /*06d0*/  LDG.E R16, desc[UR6][R28.64+0x18] ;  /* 0x000018061c107981 */ /* 0x000ee8000c1e1900 */
[----:B------:R-:W3:Y:S04]  /*06e0*/  LDG.E R17, desc[UR6][R28.64+0x1c] ;  /* 0x00001c061c117981 */ /* 0x000ee8000c1e1900 */
[----:B------:R-:W3:Y:S04]  /*06f0*/  LDG.E R18, desc[UR6][R28.64+0x20] ;  /* 0x000020061c127981 */ /* 0x000ee8000c1e1900 */
[----:B------:R-:W3:Y:S04]  /*0700*/  LDG.E R19, desc[UR6][R28.64+0x24] ;  /* 0x000024061c137981 */ /* 0x000ee8000c1e1900 */
[----:B------:R-:W3:Y:S04]  /*0710*/  LDG.E R20, desc[UR6][R28.64+0x28] ;  /* 0x000028061c147981 */ /* 0x000ee8000c1e1900 */
[----:B------:R-:W3:Y:S01]  /*0720*/  LDG.E R21, desc[UR6][R28.64+0x2c] ;  /* 0x00002c061c157981 */ /* 0x000ee2000c1e1900 */
[----:B--2---:R-:W1:Y:S08]  /*0730*/  F2F.F64.F32 R14, R24 ;  /* 0x00000018000e7310 */ /* 0x004e700000201800 */
[----:B----4-:R2:W-:Y:S02]  /*0740*/  F2F.F64.F32 R12, R22 ;  /* 0x00000016000c7310 */ /* 0x0105e40000201800 */
[----:B--2---:R-:W2:Y:S06]  /*0750*/  LDG.E R22, desc[UR6][R28.64+0x30] ;  /* 0x000030061c167981 */ /* 0x004eac000c1e1900 */
[----:B-----5:R-:W4:Y:S08]  /*0760*/  F2F.F64.F32 R10, R10 ;  /* 0x0000000a000a7310 */ /* 0x020f300000201800 */
[----:B---3--:R3:W5:Y:S02]  /*0770*/  F2F.F64.F32 R24, R23 ;  /* 0x0000001700187310 */ /* 0x0087640000201800 */
[----:B---3--:R-:W3:Y:S01]  /*0780*/  LDG.E R23, desc[UR6][R28.64+0x34] ;  /* 0x000034061c177981 */ /* 0x008ee2000c1e1900 */
[----:B-1----:R-:W-:-:S02]  /*0790*/  DMUL R14, R14, UR10 ;  /* 0x0000000a0e0e7c28 */ /* 0x002fc40008000000 */
[----:B----4-:R-:W-:Y:S02]  /*07a0*/  DMUL R10, R10, UR10 ;  /* 0x0000000a0a0a7c28 */ /* 0x010fe40008000000 */
[----:B------:R-:W-:Y:S02]  /*07b0*/  DMUL R12, R12, UR10 ;  /* 0x0000000a0c0c7c28 */ /* 0x000fe40008000000 */
[----:B-----5:R-:W-:Y:S02]  /*07c0*/  DMUL R24, R24, UR10 ;  /* 0x0000000a18187c28 */ /* 0x020fe40008000000 */
[C---:B0-----:R-:W-:Y:S02]  /*07d0*/  DMUL R14, R6.reuse, R14 ;  /* 0x0000000e060e7228 */ /* 0x041fe40000000000 */
[C---:B------:R-:W-:Y:S02]  /*07e0*/  DMUL R10, R6.reuse, R10 ;  /* 0x0000000a060a7228 */ /* 0x040fe40000000000 */
[----:B------:R-:W-:-:S02]  /*07f0*/  DMUL R12, R6, R12 ;  /* 0x0000000c060c7228 */ /* 0x000fc40000000000 */
[----:B------:R-:W-:-:S04]  /*0800*/  DMUL R24, R6, R24 ;  /* 0x0000001806187228 */ /* 0x000fc80000000000 */
[----:B------:R-:W-:Y:S08]  /*0810*/  F2F.F32.F64 R14, R14 ;  /* 0x0000000e000e7310 */ /* 0x000ff00000301000 */
[----:B------:R-:W-:Y:S08]  /*0820*/  F2F.F32.F64 R15, R12 ;  /* 0x0000000c000f7310 */ /* 0x000ff00000301000 */
[----:B------:R-:W-:Y:S08]  /*0830*/  F2F.F32.F64 R10, R10 ;  /* 0x0000000a000a7310 */ /* 0x000ff00000301000 */
[----:B------:R0:W-:Y:S08]  /*0840*/  F2F.F32.F64 R11, R24 ;  /* 0x00000018000b7310 */ /* 0x0001f00000301000 */
[----:B------:R1:W4:Y:S01]  /*0850*/  F2F.F64.F32 R12, R26 ;  /* 0x0000001a000c7310 */ /* 0x0003220000201800 */
[----:B0-----:R-:W5:Y:S04]  /*0860*/  LDG.E R25, desc[UR6][R28.64+0x38] ;  /* 0x000038061c197981 */ /* 0x001f68000c1e1900 */
[----:B-1----:R0:W5:Y:S03]  /*0870*/  LDG.E R26, desc[UR6][R28.64+0x3c] ;  /* 0x00003c061c1a7981 */ /* 0x002166000c1e1900 */
[----:B0-----:R-:W0:Y:S01]  /*0880*/  F2F.F64.F32 R28, R27 ;  /* 0x0000001b001c7310 */ /* 0x001e220000201800 */
[----:B----4-:R-:W-:Y:S01]  /*0890*/  DMUL R12, R12, UR10 ;  /* 0x0000000a0c0c7c28 */ /* 0x010fe20008000000 */
[----:B------:R-:W-:-:S07]  /*08a0*/  LEA R24, R5, R4, 0x2 ;  /* 0x0000000405187211 */ /* 0x000fce00078e10ff */
[----:B------:R-:W-:Y:S02]  /*08b0*/  DMUL R12, R6, R12 ;  /* 0x0000000c060c7228 */ /* 0x000fe40000000000 */
[----:B0-----:R-:W-:Y:S01]  /*08c0*/  DMUL R28, R28, UR10 ;  /* 0x0000000a1c1c7c28 */ /* 0x001fe20008000000 */
[----:B------:R0:W-:Y:S07]  /*08d0*/  STS.64 [R24], R14 ;  /* 0x0000000e18007388 */ /* 0x0001ee0000000a00 */
[----:B------:R-:W-:Y:S01]  /*08e0*/  DMUL R28, R6, R28 ;  /* 0x0000001c061c7228 */ /* 0x000fe20000000000 */
[----:B------:R-:W-:Y:S08]  /*08f0*/  F2F.F32.F64 R12, R12 ;  /* 0x0000000c000c7310 */ /* 0x000ff00000301000 */
[----:B0-----:R-:W0:Y:S08]  /*0900*/  F2F.F64.F32 R14, R16 ;  /* 0x00000010000e7310 */ /* 0x001e300000201800 */
[----:B------:R-:W-:Y:S08]  /*0910*/  F2F.F32.F64 R13, R28 ;  /* 0x0000001c000d7310 */ /* 0x000ff00000301000 */
[----:B------:R-:W1:Y:S01]  /*0920*/  F2F.F64.F32 R28, R17 ;  /* 0x00000011001c7310 */ /* 0x000e620000201800 */
[----:B0-----:R-:W-:-:S08]  /*0930*/  DMUL R14, R14, UR10 ;  /* 0x0000000a0e0e7c28 */ /* 0x001fd00008000000 */
[----:B------:R-:W-:Y:S02]  /*0940*/  DMUL R14, R6, R14 ;  /* 0x0000000e060e7228 */ /* 0x000fe40000000000 */
[----:B-1----:R-:W-:-:S08]  /*0950*/  DMUL R28, R28, UR10 ;  /* 0x0000000a1c1c7c28 */ /* 0x002fd00008000000 */
[----:B------:R-:W-:Y:S01]  /*0960*/  DMUL R28, R6, R28 ;  /* 0x0000001c061c7228 */ /* 0x000fe20000000000 */
[----:B------:R-:W-:Y:S08]  /*0970*/  F2F.F32.F64 R14, R14 ;  /* 0x0000000e000e7310 */ /* 0x000ff00000301000 */
[----:B------:R-:W0:Y:S08]  /*0980*/  F2F.F64.F32 R16, R18 ;  /* 0x0000001200107310 */ /* 0x000e300000201800 */
        /* <DEDUP_REMOVED lines=15> */
[----:B------:R-:W-:Y:S08]  /*0a80*/  F2F.F32.F64 R19, R28 ;  /* 0x0000001c00137310 */ /* 0x000ff00000301000 */
[----:B--2---:R-:W0:Y:S08]  /*0a90*/  F2F.F64.F32 R20, R22 ;  /* 0x0000001600147310 */ /* 0x004e300000201800 */
[----:B---3--:R-:W1:Y:S01]  /*0aa0*/  F2F.F64.F32 R28, R23 ;  /* 0x00000017001c7310 */ /* 0x008e620000201800 */
[----:B0-----:R-:W-:-:S08]  /*0ab0*/  DMUL R20, R20, UR10 ;  /* 0x0000000a14147c28 */ /* 0x001fd00008000000 */
[----:B------:R-:W-:Y:S02]  /*0ac0*/  DMUL R20, R6, R20 ;  /* 0x0000001406147228 */ /* 0x000fe40000000000 */
[----:B-1----:R-:W-:-:S08]  /*0ad0*/  DMUL R28, R28, UR10 ;  /* 0x0000000a1c1c7c28 */ /* 0x002fd00008000000 */
[----:B------:R-:W-:Y:S01]  /*0ae0*/  DMUL R28, R6, R28 ;  /* 0x0000001c061c7228 */ /* 0x000fe20000000000 */
[----:B------:R-:W-:Y:S08]  /*0af0*/  F2F.F32.F64 R20, R20 ;  /* 0x0000001400147310 */ /* 0x000ff00000301000 */
[----:B------:R-:W-:Y:S08]  /*0b00*/  F2F.F32.F64 R21, R28 ;  /* 0x0000001c00157310 */ /* 0x000ff00000301000 */
[----:B-----5:R-:W0:Y:S08]  /*0b10*/  F2F.F64.F32 R22, R25 ;  /* 0x0000001900167310 */ /* 0x020e300000201800 */
[----:B------:R0:W1:Y:S02]  /*0b20*/  F2F.F64.F32 R28, R26 ;  /* 0x0000001a001c7310 */ /* 0x0000640000201800 */
[----:B0-----:R-:W-:-:S02]  /*0b30*/  DMUL R26, R22, UR10 ;  /* 0x0000000a161a7c28 */ /* 0x001fc40008000000 */
[----:B-1----:R-:W-:-:S06]  /*0b40*/  DMUL R28, R28, UR10 ;  /* 0x0000000a1c1c7c28 */ /* 0x002fcc0008000000 */
[C---:B------:R-:W-:Y:S02]  /*0b50*/  DMUL R26, R6.reuse, R26 ;  /* 0x0000001a061a7228 */ /* 0x040fe40000000000 */
[----:B------:R-:W-:-:S04]  /*0b60*/  DMUL R28, R6, R28 ;  /* 0x0000001c061c7228 */ /* 0x000fc80000000000 */
[----:B------:R-:W-:Y:S08]  /*0b70*/  F2F.F32.F64 R22, R26 ;  /* 0x0000001a00167310 */ /* 0x000ff00000301000 */
[----:B------:R-:W0:Y:S01]  /*0b80*/  F2F.F32.F64 R23, R28 ;  /* 0x0000001c00177310 */ /* 0x000e220000301000 */
[----:B------:R4:W-:Y:S01]  /*0b90*/  STS.64 [R24+0x8], R10 ;  /* 0x0000080a18007388 */ /* 0x0009e20000000a00 */
[----:B------:R-:W-:-:S03]  /*0ba0*/  IADD3 R5, PT, PT, R5, 0x10, RZ ;  /* 0x0000001005057810 */ /* 0x000fc60007ffe0ff */
[----:B------:R4:W-:Y:S04]  /*0bb0*/  STS.64 [R24+0x10], R12 ;  /* 0x0000100c18007388 */ /* 0x0009e80000000a00 */
[----:B------:R4:W-:Y:S04]  /*0bc0*/  STS.64 [R24+0x18], R14 ;  /* 0x0000180e18007388 */ /* 0x0009e80000000a00 */
[----:B------:R4:W-:Y:S04]  /*0bd0*/  STS.64 [R24+0x20], R16 ;  /* 0x0000201018007388 */ /* 0x0009e80000000a00 */
[----:B------:R4:W-:Y:S04]  /*0be0*/  STS.64 [R24+0x28], R18 ;  /* 0x0000281218007388 */ /* 0x0009e80000000a00 */
[----:B------:R4:W-:Y:S04]  /*0bf0*/  STS.64 [R24+0x30], R20 ;  /* 0x0000301418007388 */ /* 0x0009e80000000a00 */
[----:B0-----:R4:W-:Y:S01]  /*0c00*/  STS.64 [R24+0x38], R22 ;  /* 0x0000381618007388 */ /* 0x0019e20000000a00 */
[----:B------:R-:W-:-:S13]  /*0c10*/  ISETP.NE.AND P0, PT, R5, R3, PT ;  /* 0x000000030500720c */ /* 0x000fda0003f05270 */
[----:B----4-:R-:W-:Y:S05]  /*0c20*/  @P0 BRA `(.L_x_15) ;  /* 0xfffffff800840947 */ /* 0x010fea000383ffff */
.L_x_14:
[----:B------:R-:W-:Y:S05]  /*0c30*/  BRA.U !UP1, `(.L_x_9) ;  /* 0x0000000509bc7547 */ /* 0x000fea000b800000 */
[----:B------:R-:W-:Y:S02]  /*0c40*/  UISETP.GE.U32.AND UP0, UPT, UR9, 0x8, UPT ;  /* 0x000000080900788c */ /* 0x000fe4000bf06070 */
[----:B------:R-:W-:-:S04]  /*0c50*/  ULOP3.LUT UR5, UR4, 0x7, URZ, 0xc0, !UPT ;  /* 0x0000000704057892 */ /* 0x000fc8000f8ec0ff */
[----:B------:R-:W-:-:S03]  /*0c60*/  UISETP.NE.AND UP1, UPT, UR5, URZ, UPT ;  /* 0x000000ff0500728c */ /* 0x000fc6000bf25270 */
[----:B------:R-:W-:Y:S08]  /*0c70*/  BRA.U !UP0, `(.L_x_16) ;  /* 0x0000000108d87547 */ /* 0x000ff0000b800000 */
[----:B------:R-:W1:Y:S01]  /*0c80*/  LDC.64 R22, c[0x0][0x380] ;  /* 0x0000e000ff167b82 */ /* 0x000e620000000a00 */
[----:B------:R-:W-:Y:S01]  /*0c90*/  IMAD R5, R2, UR4, R3 ;  /* 0x0000000402057c24 */ /* 0x000fe2000f8e0203 */
[----:B------:R-:W2:Y:S03]  /*0ca0*/  LDCU.64 UR10, c[0x0][0x3a8] ;  /* 0x00007500ff0a77ac */ /* 0x000ea60008000a00 */
[----:B-1----:R-:W-:-:S05]  /*0cb0*/  IMAD.WIDE R22, R5, 0x4, R22 ;  /* 0x0000000405167825 */ /* 0x002fca00078e0216 */
[----:B------:R-:W3:Y:S04]  /*0cc0*/  LDG.E R18, desc[UR6][R22.64] ;  /* 0x0000000616127981 */ /* 0x000ee8000c1e1900 */
[----:B------:R-:W4:Y:S04]  /*0cd0*/  LDG.E R26, desc[UR6][R22.64+0x4] ;  /* 0x00000406161a7981 */ /* 0x000f28000c1e1900 */
[----:B------:R-:W5:Y:S04]  /*0ce0*/  LDG.E R28, desc[UR6][R22.64+0x8] ;  /* 0x00000806161c7981 */ /* 0x000f68000c1e1900 */
[----:B------:R-:W5:Y:S04]  /*0cf0*/  LDG.E R29, desc[UR6][R22.64+0xc] ;  /* 0x00000c06161d7981 */ /* 0x000f68000c1e1900 */
[----:B------:R-:W5:Y:S04]  /*0d00*/  LDG.E R21, desc[UR6][R22.64+0x10] ;  /* 0x0000100616157981 */ /* 0x000f68000c1e1900 */
[----:B------:R-:W5:Y:S04]  /*0d10*/  LDG.E R20, desc[UR6][R22.64+0x14] ;  /* 0x0000140616147981 */ /* 0x000f68000c1e1900 */
[----:B------:R-:W5:Y:S04]  /*0d20*/  LDG.E R19, desc[UR6][R22.64+0x18] ;  /* 0x0000180616137981 */ /* 0x000f68000c1e1900 */
[----:B------:R1:W5:Y:S01]  /*0d30*/  LDG.E R13, desc[UR6][R22.64+0x1c] ;  /* 0x00001c06160d7981 */ /* 0x000362000c1e1900 */
[----:B---3--:R-:W2:Y:S08]  /*0d40*/  F2F.F64.F32 R8, R18 ;  /* 0x0000001200087310 */ /* 0x008eb00000201800 */
[----:B----4-:R-:W3:Y:S01]  /*0d50*/  F2F.F64.F32 R14, R26 ;  /* 0x0000001a000e7310 */ /* 0x010ee20000201800 */
[----:B--2---:R-:W-:-:S07]  /*0d60*/  DMUL R16, R8, UR10 ;  /* 0x0000000a08107c28 */ /* 0x004fce0008000000 */
[----:B-----5:R-:W2:Y:S01]  /*0d70*/  F2F.F64.F32 R10, R28 ;  /* 0x0000001c000a7310 */ /* 0x020ea20000201800 */
[----:B---3--:R-:W-:-:S07]  /*0d80*/  DMUL R14, R14, UR10 ;  /* 0x0000000a0e0e7c28 */ /* 0x008fce0008000000 */
[----:B------:R-:W3:Y:S01]  /*0d90*/  F2F.F64.F32 R8, R29 ;  /* 0x0000001d00087310 */ /* 0x000ee20000201800 */
[----:B0-----:R-:W-:Y:S02]  /*0da0*/  DMUL R16, R6, R16 ;  /* 0x0000001006107228 */ /* 0x001fe40000000000 */
[----:B--2---:R-:W-:-:S05]  /*0db0*/  DMUL R10, R10, UR10 ;  /* 0x0000000a0a0a7c28 */ /* 0x004fca0008000000 */
[----:B------:R-:W-:Y:S01]  /*0dc0*/  F2F.F32.F64 R5, R16 ;  /* 0x0000001000057310 */ /* 0x000fe20000301000 */
[----:B------:R-:W-:Y:S02]  /*0dd0*/  DMUL R24, R6, R14 ;  /* 0x0000000e06187228 */ /* 0x000fe40000000000 */
[----:B---3--:R-:W-:-:S05]  /*0de0*/  DMUL R8, R8, UR10 ;  /* 0x0000000a08087c28 */ /* 0x008fca0008000000 */
[----:B------:R-:W0:Y:S01]  /*0df0*/  F2F.F64.F32 R14, R21 ;  /* 0x00000015000e7310 */ /* 0x000e220000201800 */
[C---:B------:R-:W-:Y:S02]  /*0e00*/  DMUL R26, R6.reuse, R10 ;  /* 0x0000000a061a7228 */ /* 0x040fe40000000000 */
[----:B-1----:R-:W-:-:S05]  /*0e10*/  DMUL R22, R6, R8 ;  /* 0x0000000806167228 */ /* 0x002fca0000000000 */
[----:B------:R-:W1:Y:S01]  /*0e20*/  F2F.F64.F32 R10, R19 ;  /* 0x00000013000a7310 */ /* 0x000e620000201800 */
[----:B0-----:R-:W-:-:S07]  /*0e30*/  DMUL R14, R14, UR10 ;  /* 0x0000000a0e0e7c28 */ /* 0x001fce0008000000 */
[----:B------:R-:W0:Y:S01]  /*0e40*/  F2F.F64.F32 R8, R20 ;  /* 0x0000001400087310 */ /* 0x000e220000201800 */
[----:B-1----:R-:W-:-:S07]  /*0e50*/  DMUL R10, R10, UR10 ;  /* 0x0000000a0a0a7c28 */ /* 0x002fce0008000000 */
[----:B------:R1:W2:Y:S01]  /*0e60*/  F2F.F64.F32 R16, R13 ;  /* 0x0000000d00107310 */ /* 0x0002a20000201800 */
[----:B------:R-:W-:Y:S02]  /*0e70*/  DMUL R14, R6, R14 ;  /* 0x0000000e060e7228 */ /* 0x000fe40000000000 */
[----:B0-----:R-:W-:-:S05]  /*0e80*/  DMUL R8, R8, UR10 ;  /* 0x0000000a08087c28 */ /* 0x001fca0008000000 */
[----:B------:R-:W0:Y:S01]  /*0e90*/  F2F.F32.F64 R12, R24 ;  /* 0x00000018000c7310 */ /* 0x000e220000301000 */
[----:B------:R-:W-:Y:S01]  /*0ea0*/  DMUL R10, R6, R10 ;  /* 0x0000000a060a7228 */ /* 0x000fe20000000000 */
[C---:B-1----:R-:W-:Y:S02]  /*0eb0*/  LEA R13, R3.reuse, R4, 0x2 ;  /* 0x00000004030d7211 */ /* 0x042fe400078e10ff */
[----:B------:R-:W-:Y:S01]  /*0ec0*/  IADD3 R3, PT, PT, R3, 0x8, RZ ;  /* 0x0000000803037810 */ /* 0x000fe20007ffe0ff */
[----:B--2---:R-:W-:-:S03]  /*0ed0*/  DMUL R16, R16, UR10 ;  /* 0x0000000a10107c28 */ /* 0x004fc60008000000 */
[----:B------:R-:W1:Y:S01]  /*0ee0*/  F2F.F32.F64 R18, R26 ;  /* 0x0000001a00127310 */ /* 0x000e620000301000 */
[C---:B------:R-:W-:Y:S01]  /*0ef0*/  DMUL R8, R6.reuse, R8 ;  /* 0x0000000806087228 */ /* 0x040fe20000000000 */
[----:B------:R2:W-:Y:S03]  /*0f00*/  STS [R13], R5 ;  /* 0x000000050d007388 */ /* 0x0005e60000000800 */
[----:B------:R-:W-:-:S03]  /*0f10*/  DMUL R16, R6, R16 ;  /* 0x0000001006107228 */ /* 0x000fc60000000000 */
[----:B------:R-:W3:Y:S01]  /*0f20*/  F2F.F32.F64 R22, R22 ;  /* 0x0000001600167310 */ /* 0x000ee20000301000 */
[----:B0-----:R2:W-:Y:S04]  /*0f30*/  STS [R13+0x4], R12 ;  /* 0x0000040c0d007388 */ /* 0x0015e80000000800 */
[----:B-1----:R2:W-:Y:S03]  /*0f40*/  STS [R13+0x8], R18 ;  /* 0x000008120d007388 */ /* 0x0025e60000000800 */
[----:B------:R-:W0:Y:S01]  /*0f50*/  F2F.F32.F64 R14, R14 ;  /* 0x0000000e000e7310 */ /* 0x000e220000301000 */
[----:B---3--:R2:W-:Y:S07]  /*0f60*/  STS [R13+0xc], R22 ;  /* 0x00000c160d007388 */ /* 0x0085ee0000000800 */
[----:B------:R-:W1:Y:S01]  /*0f70*/  F2F.F32.F64 R8, R8 ;  /* 0x0000000800087310 */ /* 0x000e620000301000 */
[----:B0-----:R2:W-:Y:S07]  /*0f80*/  STS [R13+0x10], R14 ;  /* 0x0000100e0d007388 */ /* 0x0015ee0000000800 */
[----:B------:R-:W0:Y:S01]  /*0f90*/  F2F.F32.F64 R10, R10 ;  /* 0x0000000a000a7310 */ /* 0x000e220000301000 */
[----:B-1----:R2:W-:Y:S07]  /*0fa0*/  STS [R13+0x14], R8 ;  /* 0x000014080d007388 */ /* 0x0025ee0000000800 */
[----:B------:R-:W1:Y:S01]  /*0fb0*/  F2F.F32.F64 R16, R16 ;  /* 0x0000001000107310 */ /* 0x000e620000301000 */
[----:B0-----:R2:W-:Y:S04]  /*0fc0*/  STS [R13+0x18], R10 ;  /* 0x0000180a0d007388 */ /* 0x0015e80000000800 */
[----:B-1----:R2:W-:Y:S02]  /*0fd0*/  STS [R13+0x1c], R16 ;  /* 0x00001c100d007388 */ /* 0x0025e40000000800 */
.L_x_16:
[----:B------:R-:W-:Y:S05]  /*0fe0*/  BRA.U !UP1, `(.L_x_9) ;  /* 0x0000000109d07547 */ /* 0x000fea000b800000 */
[----:B------:R-:W-:Y:S02]  /*0ff0*/  UISETP.GE.U32.AND UP0, UPT, UR5, 0x4, UPT ;  /* 0x000000040500788c */ /* 0x000fe4000bf06070 */
[----:B------:R-:W-:-:S04]  /*1000*/  ULOP3.LUT UR9, UR4, 0x3, URZ, 0xc0, !UPT ;  /* 0x0000000304097892 */ /* 0x000fc8000f8ec0ff */
[----:B------:R-:W-:-:S03]  /*1010*/  UISETP.NE.AND UP1, UPT, UR9, URZ, UPT ;  /* 0x000000ff0900728c */ /* 0x000fc6000bf25270 */
[----:B------:R-:W-:Y:S08]  /*1020*/  BRA.U !UP0, `(.L_x_17) ;  /* 0x0000000108787547 */ /* 0x000ff0000b800000 */
[----:B--2---:R-:W1:Y:S01]  /*1030*/  LDC.64 R8, c[0x0][0x380] ;  /* 0x0000e000ff087b82 */ /* 0x004e620000000a00 */
[----:B------:R-:W-:Y:S01]  /*1040*/  IMAD R11, R2, UR4, R3 ;  /* 0x00000004020b7c24 */ /* 0x000fe2000f8e0203 */
[----:B------:R-:W2:Y:S03]  /*1050*/  LDCU.64 UR4, c[0x0][0x3a8] ;  /* 0x00007500ff0477ac */ /* 0x000ea60008000a00 */
[----:B-1----:R-:W-:-:S05]  /*1060*/  IMAD.WIDE R10, R11, 0x4, R8 ;  /* 0x000000040b0a7825 */ /* 0x002fca00078e0208 */
[----:B------:R-:W3:Y:S04]  /*1070*/  LDG.E R5, desc[UR6][R10.64] ;  /* 0x000000060a057981 */ /* 0x000ee8000c1e1900 */
[----:B------:R-:W4:Y:S04]  /*1080*/  LDG.E R18, desc[UR6][R10.64+0x4] ;  /* 0x000004060a127981 */ /* 0x000f28000c1e1900 */
[----:B------:R-:W5:Y:S04]  /*1090*/  LDG.E R19, desc[UR6][R10.64+0x8] ;  /* 0x000008060a137981 */ /* 0x000f68000c1e1900 */
[----:B------:R-:W5:Y:S01]  /*10a0*/  LDG.E R20, desc[UR6][R10.64+0xc] ;  /* 0x00000c060a147981 */ /* 0x000f62000c1e1900 */
[----:B---3--:R1:W2:Y:S08]  /*10b0*/  F2F.F64.F32 R8, R5 ;  /* 0x0000000500087310 */ /* 0x0082b00000201800 */
[----:B----4-:R-:W3:Y:S01]  /*10c0*/  F2F.F64.F32 R14, R18 ;  /* 0x00000012000e7310 */ /* 0x010ee20000201800 */
[----:B-1----:R-:W-:-:S02]  /*10d0*/  LEA R5, R3, R4, 0x2 ;  /* 0x0000000403057211 */ /* 0x002fc400078e10ff */
[----:B------:R-:W-:Y:S01]  /*10e0*/  IADD3 R3, PT, PT, R3, 0x4, RZ ;  /* 0x0000000403037810 */ /* 0x000fe20007ffe0ff */
[----:B--2---:R-:W-:-:S04]  /*10f0*/  DMUL R12, R8, UR4 ;  /* 0x00000004080c7c28 */ /* 0x004fc80008000000 */
[----:B-----5:R-:W1:Y:S01]  /*1100*/  F2F.F64.F32 R16, R19 ;  /* 0x0000001300107310 */ /* 0x020e620000201800 */
[----:B---3--:R-:W-:-:S07]  /*1110*/  DMUL R14, R14, UR4 ;  /* 0x000000040e0e7c28 */ /* 0x008fce0008000000 */
[----:B------:R-:W2:Y:S01]  /*1120*/  F2F.F64.F32 R8, R20 ;  /* 0x0000001400087310 */ /* 0x000ea20000201800 */
[----:B0-----:R-:W-:Y:S02]  /*1130*/  DMUL R12, R6, R12 ;  /* 0x0000000c060c7228 */ /* 0x001fe40000000000 */
[----:B-1----:R-:W-:Y:S02]  /*1140*/  DMUL R16, R16, UR4 ;  /* 0x0000000410107c28 */ /* 0x002fe40008000000 */
[----:B------:R-:W-:-:S06]  /*1150*/  DMUL R14, R6, R14 ;  /* 0x0000000e060e7228 */ /* 0x000fcc0000000000 */
[----:B------:R-:W0:Y:S01]  /*1160*/  F2F.F32.F64 R12, R12 ;  /* 0x0000000c000c7310 */ /* 0x000e220000301000 */
[----:B--2---:R-:W-:Y:S02]  /*1170*/  DMUL R8, R8, UR4 ;  /* 0x0000000408087c28 */ /* 0x004fe40008000000 */
[----:B------:R-:W-:-:S05]  /*1180*/  DMUL R16, R6, R16 ;  /* 0x0000001006107228 */ /* 0x000fca0000000000 */
[----:B------:R-:W1:Y:S01]  /*1190*/  F2F.F32.F64 R14, R14 ;  /* 0x0000000e000e7310 */ /* 0x000e620000301000 */
[----:B------:R-:W-:Y:S01]  /*11a0*/  DMUL R8, R6, R8 ;  /* 0x0000000806087228 */ /* 0x000fe20000000000 */
[----:B0-----:R3:W-:Y:S06]  /*11b0*/  STS [R5], R12 ;  /* 0x0000000c05007388 */ /* 0x0017ec0000000800 */
[----:B------:R-:W0:Y:S01]  /*11c0*/  F2F.F32.F64 R16, R16 ;  /* 0x0000001000107310 */ /* 0x000e220000301000 */
[----:B-1----:R3:W-:Y:S07]  /*11d0*/  STS [R5+0x4], R14 ;  /* 0x0000040e05007388 */ /* 0x0027ee0000000800 */
[----:B------:R-:W1:Y:S01]  /*11e0*/  F2F.F32.F64 R8, R8 ;  /* 0x0000000800087310 */ /* 0x000e620000301000 */
[----:B0-----:R3:W-:Y:S04]  /*11f0*/  STS [R5+0x8], R16 ;  /* 0x0000081005007388 */ /* 0x0017e80000000800 */
[----:B-1----:R3:W-:Y:S02]  /*1200*/  STS [R5+0xc], R8 ;  /* 0x00000c0805007388 */ /* 0x0027e40000000800 */
.L_x_17:
[----:B------:R-:W-:Y:S05]  /*1210*/  BRA.U !UP1, `(.L_x_9) ;  /* 0x0000000109447547 */ /* 0x000fea000b800000 */
[----:B--23--:R-:W1:Y:S01]  /*1220*/  LDC.64 R12, c[0x0][0x380] ;  /* 0x0000e000ff0c7b82 */ /* 0x00ce620000000a00 */
[----:B------:R-:W2:Y:S01]  /*1230*/  LDCU UR5, c[0x0][0x3a4] ;  /* 0x00007480ff0577ac */ /* 0x000ea20008000800 */
[----:B------:R-:W3:Y:S01]  /*1240*/  LDCU.64 UR10, c[0x0][0x3a8] ;  /* 0x00007500ff0a77ac */ /* 0x000ee20008000a00 */
[----:B------:R-:W-:-:S05]  /*1250*/  UMOV UR4, URZ ;  /* 0x000000ff00047c82 */ /* 0x000fca0008000000 */
.L_x_18:
[----:B--2---:R-:W-:-:S04]  /*1260*/  IMAD R9, R2, UR5, R3 ;  /* 0x0000000502097c24 */ /* 0x004fc8000f8e0203 */
[----:B-1----:R-:W-:-:S06]  /*1270*/  IMAD.WIDE R8, R9, 0x4, R12 ;  /* 0x0000000409087825 */ /* 0x002fcc00078e020c */
[----:B------:R-:W2:Y:S01]  /*1280*/  LDG.E R8, desc[UR6][R8.64] ;  /* 0x0000000608087981 */ /* 0x000ea2000c1e1900 */
[C---:B----4-:R-:W-:Y:S01]  /*1290*/  LEA R5, R3.reuse, R4, 0x2 ;  /* 0x0000000403057211 */ /* 0x050fe200078e10ff */
[----:B------:R-:W-:Y:S01]  /*12a0*/  UIADD3 UR4, UPT, UPT, UR4, 0x1, URZ ;  /* 0x0000000104047890 */ /* 0x000fe2000fffe0ff */
[----:B------:R-:W-:-:S03]  /*12b0*/  IADD3 R3, PT, PT, R3, 0x1, RZ ;  /* 0x0000000103037810 */ /* 0x000fc60007ffe0ff */
[----:B------:R-:W-:Y:S01]  /*12c0*/  UISETP.NE.AND UP0, UPT, UR4, UR9, UPT ;  /* 0x000000090400728c */ /* 0x000fe2000bf05270 */
[----:B--2---:R-:W3:Y:S02]  /*12d0*/  F2F.F64.F32 R10, R8 ;  /* 0x00000008000a7310 */ /* 0x004ee40000201800 */
[----:B---3--:R-:W-:-:S08]  /*12e0*/  DMUL R10, R10, UR10 ;  /* 0x0000000a0a0a7c28 */ /* 0x008fd00008000000 */
[----:B0-----:R-:W-:-:S10]  /*12f0*/  DMUL R10, R6, R10 ;  /* 0x0000000a060a7228 */ /* 0x001fd40000000000 */
[----:B------:R-:W0:Y:S02]  /*1300*/  F2F.F32.F64 R10, R10 ;  /* 0x0000000a000a7310 */ /* 0x000e240000301000 */
[----:B0-----:R4:W-:Y:S01]  /*1310*/  STS [R5], R10 ;  /* 0x0000000a05007388 */ /* 0x0019e20000000800 */
[----:B------:R-:W-:Y:S05]  /*1320*/  BRA.U UP0, `(.L_x_18) ;  /* 0xfffffffd00cc7547 */ /* 0x000fea000b83ffff */
.L_x_9:
[----:B------:R-:W-:Y:S05]  /*1330*/  BSYNC.RECONVERGENT B0 ;  /* 0x0000000000007941 */ /* 0x000fea0003800200 */
.L_x_7:
[----:B0-----:R-:W0:Y:S08]  /*1340*/  LDC R4, c[0x0][0x3a4] ;  /* 0x0000e900ff047b82 */ /* 0x001e300000000800 */
[----:B------:R-:W-:Y:S01]  /*1350*/  BAR.SYNC.DEFER_BLOCKING 0x0 ;  /* 0x0000000000007b1d */ /* 0x000fe20000010000 */
[----:B0-----:R-:W-:-:S04]  /*1360*/  ISETP.GE.AND P0, PT, R4, 0x1, PT ;  /* 0x000000010400780c */ /* 0x001fc80003f06270 */
[----:B------:R-:W-:-:S13]  /*1370*/  ISETP.NE.OR P0, PT, R0, 0x1, !P0 ;  /* 0x000000010000780c */ /* 0x000fda0004705670 */
[----:B------:R-:W-:Y:S05]  /*1380*/  @P0 EXIT ;  /* 0x000000000000094d */ /* 0x000fea0003800000 */
[----:B------:R-:W0:Y:S01]  /*1390*/  S2R R7, SR_CgaCtaId ;  /* 0x0000000000077919 */ /* 0x000e220000008800 */
[----:B------:R-:W1:Y:S01]  /*13a0*/  LDC.64 R2, c[0x0][0x390] ;  /* 0x0000e400ff027b82 */ /* 0x000e620000000a00 */
[----:B------:R-:W-:Y:S02]  /*13b0*/  MOV R0, 0x400 ;  /* 0x0000040000007802 */ /* 0x000fe40000000f00 */
[----:B--234-:R-:W-:Y:S02]  /*13c0*/  MOV R5, RZ ;  /* 0x000000ff00057202 */ /* 0x01cfe40000000f00 */
[----:B0-----:R-:W-:-:S07]  /*13d0*/  LEA R0, R7, R0, 0x18 ;  /* 0x0000000007007211 */ /* 0x001fce00078ec0ff */
.L_x_19:
[----:B01----:R-:W-:-:S05]  /*13e0*/  LEA R6, R5, R0, 0x2 ;  /* 0x0000000005067211 */ /* 0x003fca00078e10ff */
[----:B------:R-:W0:Y:S04]  /*13f0*/  LDS R7, [R6] ;  /* 0x0000000006077984 */ /* 0x000e280000000800 */
[----:B------:R-:W1:Y:S04]  /*1400*/  LDS R13, [R6+0x18] ;  /* 0x00001800060d7984 */ /* 0x000e680000000800 */
[----:B------:R-:W2:Y:S04]  /*1410*/  LDS R12, [R6+0x30] ;  /* 0x00003000060c7984 */ /* 0x000ea80000000800 */
[----:B------:R-:W3:Y:S04]  /*1420*/  LDS R14, [R6+0x48] ;  /* 0x00004800060e7984 */ /* 0x000ee80000000800 */
[----:B------:R-:W4:Y:S04]  /*1430*/  LDS R15, [R6+0x60] ;  /* 0x00006000060f7984 */ /* 0x000f280000000800 */
[----:B------:R-:W5:Y:S04]  /*1440*/  LDS R16, [R6+0x78] ;  /* 0x0000780006107984 */ /* 0x000f680000000800 */
[----:B------:R-:W5:Y:S04]  /*1450*/  LDS R17, [R6+0x90] ;  /* 0x0000900006117984 */ /* 0x000f680000000800 */
[----:B------:R-:W5:Y:S04]  /*1460*/  LDS R11, [R6+0xa8] ;  /* 0x0000a800060b7984 */ /* 0x000f680000000800 */
[----:B------:R-:W5:Y:S04]  /*1470*/  LDS R9, [R6+0xc0] ;  /* 0x0000c00006097984 */ /* 0x000f680000000800 */
[----:B------:R-:W5:Y:S01]  /*1480*/  LDS R8, [R6+0xd8] ;  /* 0x0000d80006087984 */ /* 0x000f620000000800 */
[----:B0-----:R-:W-:-:S03]  /*1490*/  FADD R10, RZ, R7 ;  /* 0x00000007ff0a7221 */ /* 0x001fc60000000000 */
[----:B------:R-:W0:Y:S01]  /*14a0*/  LDS R7, [R6+0xf0] ;  /* 0x0000f00006077984 */ /* 0x000e220000000800 */
[----:B-1----:R-:W-:-:S03]  /*14b0*/  FADD R13, R10, R13 ;  /* 0x0000000d0a0d7221 */ /* 0x002fc60000000000 */
[----:B------:R-:W1:Y:S01]  /*14c0*/  LDS R10, [R6+0x108] ;  /* 0x00010800060a7984 */ /* 0x000e620000000800 */
[----:B--2---:R-:W-:-:S03]  /*14d0*/  FADD R13, R13, R12 ;  /* 0x0000000c0d0d7221 */ /* 0x004fc60000000000 */
[----:B------:R-:W2:Y:S01]  /*14e0*/  LDS R12, [R6+0x120] ;  /* 0x00012000060c7984 */ /* 0x000ea20000000800 */
[----:B---3--:R-:W-:-:S03]  /*14f0*/  FADD R14, R13, R14 ;  /* 0x0000000e0d0e7221 */ /* 0x008fc60000000000 */
[----:B------:R-:W3:Y:S01]  /*1500*/  LDS R13, [R6+0x138] ;  /* 0x00013800060d7984 */ /* 0x000ee20000000800 */
[----:B----4-:R-:W-:-:S03]  /*1510*/  FADD R15, R14, R15 ;  /* 0x0000000f0e0f7221 */ /* 0x010fc60000000000 */
[----:B------:R-:W4:Y:S01]  /*1520*/  LDS R14, [R6+0x150] ;  /* 0x00015000060e7984 */ /* 0x000f220000000800 */
[----:B-----5:R-:W-:-:S03]  /*1530*/  FADD R16, R15, R16 ;  /* 0x000000100f107221 */ /* 0x020fc60000000000 */
[----:B------:R-:W5:Y:S01]  /*1540*/  LDS R15, [R6+0x168] ;  /* 0x00016800060f7984 */ /* 0x000f620000000800 */
[----:B------:R-:W-:-:S03]  /*1550*/  FADD R18, R16, R17 ;  /* 0x0000001110127221 */ /* 0x000fc60000000000 */
[----:B------:R-:W5:Y:S01]  /*1560*/  LDS R16, [R6+0x180] ;  /* 0x0001800006107984 */ /* 0x000f620000000800 */
[----:B------:R-:W-:-:S03]  /*1570*/  FADD R18, R18, R11 ;  /* 0x0000000b12127221 */ /* 0x000fc60000000000 */
[----:B------:R-:W5:Y:S01]  /*1580*/  LDS R11, [R6+0x198] ;  /* 0x00019800060b7984 */ /* 0x000f620000000800 */
[----:B------:R-:W-:-:S03]  /*1590*/  FADD R17, R18, R9 ;  /* 0x0000000912117221 */ /* 0x000fc60000000000 */
[----:B------:R-:W5:Y:S01]  /*15a0*/  LDS R9, [R6+0x1b0] ;  /* 0x0001b00006097984 */ /* 0x000f620000000800 */
[----:B------:R-:W-:-:S03]  /*15b0*/  FADD R18, R17, R8 ;  /* 0x0000000811127221 */ /* 0x000fc60000000000 */
[----:B------:R-:W5:Y:S01]  /*15c0*/  LDS R8, [R6+0x1c8] ;  /* 0x0001c80006087984 */ /* 0x000f620000000800 */
[----:B0-----:R-:W-:-:S03]  /*15d0*/  FADD R17, R18, R7 ;  /* 0x0000000712117221 */ /* 0x001fc60000000000 */
        /* <DEDUP_REMOVED lines=558> */
[----:B------:R3:W5:Y:S01]  /*38c0*/  LDS R8, [R6+0x1c08] ;  /* 0x001c080006087984 */ /* 0x0007620000000800 */
[----:B0-----:R-:W-:-:S04]  /*38d0*/  FADD R7, R20, R7 ;  /* 0x0000000714077221 */ /* 0x001fc80000000000 */
[----:B-1----:R-:W-:-:S04]  /*38e0*/  FADD R7, R7, R10 ;  /* 0x0000000a07077221 */ /* 0x002fc80000000000 */
[----:B--2---:R-:W-:Y:S01]  /*38f0*/  FADD R12, R7, R12 ;  /* 0x0000000c070c7221 */ /* 0x004fe20000000000 */
[----:B------:R-:W-:Y:S01]  /*3900*/  IMAD R7, R4, UR8, R5 ;  /* 0x0000000804077c24 */ /* 0x000fe2000f8e0205 */
[----:B------:R-:W-:Y:S02]  /*3910*/  IADD3 R5, PT, PT, R5, 0x1, RZ ;  /* 0x0000000105057810 */ /* 0x000fe40007ffe0ff */
[----:B---3--:R-:W-:Y:S01]  /*3920*/  FADD R13, R12, R13 ;  /* 0x0000000d0c0d7221 */ /* 0x008fe20000000000 */
[----:B------:R-:W-:Y:S01]  /*3930*/  IMAD.WIDE.U32 R6, R7, 0x4, R2 ;  /* 0x0000000407067825 */ /* 0x000fe200078e0002 */
[----:B------:R-:W-:-:S03]  /*3940*/  ISETP.NE.AND P0, PT, R5, R4, PT ;  /* 0x000000040500720c */ /* 0x000fc60003f05270 */
[----:B----4-:R-:W-:-:S04]  /*3950*/  FADD R14, R13, R14 ;  /* 0x0000000e0d0e7221 */ /* 0x010fc80000000000 */
[----:B-----5:R-:W-:-:S04]  /*3960*/  FADD R15, R14, R15 ;  /* 0x0000000f0e0f7221 */ /* 0x020fc80000000000 */
[----:B------:R-:W-:-:S04]  /*3970*/  FADD R16, R16, R15 ;  /* 0x0000000f10107221 */ /* 0x000fc80000000000 */
[----:B------:R-:W-:-:S04]  /*3980*/  FADD R11, R16, R11 ;  /* 0x0000000b100b7221 */ /* 0x000fc80000000000 */
[----:B------:R-:W-:-:S04]  /*3990*/  FADD R11, R11, R18 ;  /* 0x000000120b0b7221 */ /* 0x000fc80000000000 */
[----:B------:R-:W-:-:S05]  /*39a0*/  FADD R11, R11, R8 ;  /* 0x000000080b0b7221 */ /* 0x000fca0000000000 */
[----:B------:R0:W-:Y:S01]  /*39b0*/  STG.E desc[UR6][R6.64], R11 ;  /* 0x0000000b06007986 */ /* 0x0001e2000c101906 */
[----:B------:R-:W-:Y:S05]  /*39c0*/  @P0 BRA `(.L_x_19) ;  /* 0xffffffd800840947 */ /* 0x000fea000383ffff */
[----:B------:R-:W-:Y:S05]  /*39d0*/  EXIT ;  /* 0x000000000000794d */ /* 0x000fea0003800000 */
.L_x_20:
        /* <DEDUP_REMOVED lines=10> */
.L_x_22:


//--------------------- .nv.shared.reserved.0     --------------------------
	.section	.nv.shared.reserved.0,"aw",@nobits
	.weak		__nv_reservedSMEM_offset_0_alias
	.size		__nv_reservedSMEM_offset_0_alias, 0, 64
	.other		__nv_reservedSMEM_offset_0_alias,@"STO_CUDA_RESERVED_SHARED STV_DEFAULT"
__nv_reservedSMEM_offset_0_alias:
	.zero		0
	.zero		64


//--------------------- .nv.shared._Z17calculate_weightsPfPcS_S0_iid --------------------------
	.section	.nv.shared._Z17calculate_weightsPfPcS_S0_iid,"aw",@nobits
	.sectionflags	@""
	.align	4
.nv.shared._Z17calculate_weightsPfPcS_S0_iid:
	.zero		8224


//--------------------- .nv.constant0._Z8classifyPfPcS_S0_PiS1_i --------------------------
	.section	.nv.constant0._Z8classifyPfPcS_S0_PiS1_i,"a",@progbits
	.sectionflags	@""
	.align	4
.nv.constant0._Z8classifyPfPcS_S0_PiS1_i:
	.zero		948


//--------------------- .nv.constant0._Z17calculate_weightsPfPcS_S0_iid --------------------------
	.section	.nv.constant0._Z17calculate_weightsPfPcS_S0_iid,"a",@progbits
	.sectionflags	@""
	.align	4
.nv.constant0._Z17calculate_weightsPfPcS_S0_iid:
	.zero		944


//--------------------- SYMBOLS --------------------------

	.type		.nv.reservedSmem.offset0,@object
	.size		.nv.reservedSmem.offset0,0x4
	.type		.nv.reservedSmem.cap,@object
	.size		.nv.reservedSmem.cap,0x4
